//
// Generated by NVIDIA NVVM Compiler
//
// Compiler Build ID: CL-36424714
// Cuda compilation tools, release 13.0, V13.0.88
// Based on NVVM 20.0.0
//

.version 9.0
.target sm_100
.address_size 64

	// .globl	_Z20kernelGenerarTableroPiii
.extern .func  (.param .b32 func_retval0) vprintf
(
	.param .b64 vprintf_param_0,
	.param .b64 vprintf_param_1
)
;
.global .align 4 .b8 precalc_xorwow_matrix[102400];
.global .align 4 .b8 precalc_xorwow_offset_matrix[102400];
.global .align 4 .b8 mrg32k3aM1[2304];
.global .align 4 .b8 mrg32k3aM2[2304];
.global .align 4 .b8 mrg32k3aM1SubSeq[2016];
.global .align 4 .b8 mrg32k3aM2SubSeq[2016];
.global .align 4 .b8 mrg32k3aM1Seq[2304];
.global .align 4 .b8 mrg32k3aM2Seq[2304];
.const .align 8 .b8 __cr_lgamma_table[72];
.const .align 8 .u64 FILAS;
.const .align 8 .u64 COLUMNAS;
.global .align 1 .b8 $str[19] = {72, 105, 108, 111, 32, 37, 100, 32, 91, 37, 100, 93, 91, 37, 100, 93, 32, 10};
.global .align 1 .b8 $str$1[21] = {72, 105, 108, 111, 32, 67, 79, 71, 69, 32, 67, 79, 76, 79, 82, 32, 37, 100, 32, 10};
.global .align 1 .b8 $str$2[29] = {72, 105, 108, 111, 32, 71, 69, 78, 69, 82, 65, 32, 67, 79, 76, 79, 82, 32, 78, 85, 69, 86, 79, 32, 37, 100, 32, 10};
.global .align 1 .b8 $str$3[38] = {10, 65, 118, 97, 110, 122, 97, 32, 97, 32, 108, 97, 32, 112, 111, 115, 32, 68, 69, 82, 69, 67, 72, 65, 32, 91, 37, 100, 93, 32, 104, 105, 108, 111, 32, 37, 100};
.global .align 1 .b8 $str$4[42] = {10, 67, 111, 110, 116, 105, 110, 117, 97, 32, 112, 111, 114, 32, 112, 111, 115, 105, 99, 105, 111, 110, 32, 40, 102, 105, 108, 97, 41, 32, 37, 100, 32, 104, 105, 108, 111, 32, 37, 100, 10};
.global .align 1 .b8 $str$5[58] = {10, 65, 118, 97, 110, 122, 97, 32, 97, 32, 108, 97, 32, 112, 111, 115, 32, 100, 101, 32, 65, 66, 65, 74, 79, 32, 91, 37, 100, 93, 32, 117, 108, 116, 105, 109, 97, 32, 112, 111, 115, 105, 99, 105, 111, 110, 32, 37, 100, 32, 104, 105, 108, 111, 32, 37, 100};
.global .align 1 .b8 $str$6[40] = {10, 65, 118, 97, 110, 122, 97, 32, 97, 32, 108, 97, 32, 112, 111, 115, 32, 73, 90, 81, 85, 73, 69, 82, 68, 65, 32, 91, 37, 100, 93, 32, 104, 105, 108, 111, 32, 37, 100};
.global .align 1 .b8 $str$7[56] = {10, 65, 118, 97, 110, 122, 97, 32, 97, 32, 108, 97, 32, 112, 111, 115, 32, 65, 82, 82, 73, 66, 65, 32, 91, 37, 100, 93, 32, 117, 108, 116, 105, 109, 97, 32, 112, 111, 115, 105, 99, 105, 111, 110, 32, 37, 100, 32, 104, 105, 108, 111, 32, 37, 100};
.global .align 1 .b8 $str$8[22] = {10, 78, 117, 109, 101, 114, 111, 32, 101, 108, 101, 109, 101, 110, 116, 111, 115, 32, 37, 100, 10};
.global .align 1 .b8 $str$9[23] = {10, 67, 97, 109, 105, 110, 111, 32, 69, 78, 67, 79, 78, 84, 82, 65, 68, 79, 32, 37, 100, 10};
.global .align 1 .b8 $str$10[14] = {32, 67, 97, 109, 105, 110, 111, 32, 37, 100, 32, 32, 32};
.global .align 1 .b8 $str$11[44] = {10, 67, 97, 109, 105, 110, 111, 32, 110, 111, 32, 101, 110, 99, 111, 110, 116, 114, 97, 100, 111, 32, 100, 101, 115, 100, 101, 32, 108, 97, 32, 112, 111, 115, 105, 99, 105, 111, 110, 32, 37, 100, 10};
.global .align 1 .b8 $str$12[20] = {68, 69, 86, 95, 69, 78, 67, 79, 78, 84, 82, 65, 68, 79, 32, 37, 100, 32, 10};
.global .align 1 .b8 $str$13[15] = {68, 69, 86, 95, 73, 78, 68, 69, 88, 32, 37, 100, 32, 10};
.global .align 1 .b8 $str$14[11] = {82, 69, 76, 76, 76, 76, 69, 78, 65, 82};

.visible .entry _Z20kernelGenerarTableroPiii(
	.param .u64 .ptr .align 1 _Z20kernelGenerarTableroPiii_param_0,
	.param .u32 _Z20kernelGenerarTableroPiii_param_1,
	.param .u32 _Z20kernelGenerarTableroPiii_param_2
)
{
	.local .align 8 .b8 	__local_depot0[48];
	.reg .b64 	%SP;
	.reg .b64 	%SPL;
	.reg .pred 	%p<64>;
	.reg .b32 	%r<1200>;
	.reg .b64 	%rd<27>;

	mov.u64 	%SPL, __local_depot0;
	ld.param.u64 	%rd10, [_Z20kernelGenerarTableroPiii_param_0];
	ld.param.u32 	%r541, [_Z20kernelGenerarTableroPiii_param_1];
	ld.param.u32 	%r540, [_Z20kernelGenerarTableroPiii_param_2];
	add.u64 	%rd1, %SPL, 0;
	mov.u32 	%r542, %ctaid.x;
	mov.u32 	%r543, %ntid.x;
	mov.u32 	%r544, %tid.x;
	mad.lo.s32 	%r545, %r542, %r543, %r544;
	cvt.s64.s32 	%rd2, %r545;
	xor.b32  	%r546, %r541, -1429050551;
	mul.lo.s32 	%r547, %r546, 1099087573;
	setp.gt.s32 	%p1, %r541, -1;
	selp.b32 	%r548, -644748465, -1947113066, %p1;
	add.s32 	%r549, %r548, %r547;
	add.s32 	%r1, %r549, 6615241;
	add.s32 	%r936, %r547, 123456789;
	st.local.v2.u32 	[%rd1], {%r1, %r936};
	xor.b32  	%r550, %r547, 362436069;
	add.s32 	%r551, %r548, 521288629;
	st.local.v2.u32 	[%rd1+8], {%r550, %r551};
	xor.b32  	%r552, %r548, 88675123;
	add.s32 	%r932, %r547, 5783321;
	st.local.v2.u32 	[%rd1+16], {%r552, %r932};
	setp.eq.s32 	%p2, %r545, 0;
	@%p2 bra 	$L__BB0_115;
	mov.b32 	%r919, 0;
	mov.u64 	%rd26, %rd2;
$L__BB0_2:
	mov.u64 	%rd3, %rd26;
	and.b64  	%rd4, %rd3, 3;
	setp.eq.s64 	%p3, %rd4, 0;
	@%p3 bra 	$L__BB0_114;
	mul.wide.u32 	%rd12, %r919, 3200;
	mov.u64 	%rd13, precalc_xorwow_matrix;
	add.s64 	%rd5, %rd13, %rd12;
	mov.b32 	%r932, 0;
	mov.u32 	%r933, %r932;
	mov.u32 	%r934, %r932;
	mov.u32 	%r935, %r932;
	mov.u32 	%r936, %r932;
	mov.u32 	%r925, %r932;
$L__BB0_4:
	mul.wide.u32 	%rd14, %r925, 4;
	add.s64 	%rd15, %rd1, %rd14;
	ld.local.u32 	%r13, [%rd15+4];
	shl.b32 	%r14, %r925, 5;
	mov.b32 	%r931, 0;
$L__BB0_5:
	.pragma "nounroll";
	shr.u32 	%r556, %r13, %r931;
	and.b32  	%r557, %r556, 1;
	setp.eq.b32 	%p4, %r557, 1;
	not.pred 	%p5, %p4;
	add.s32 	%r558, %r14, %r931;
	mul.lo.s32 	%r559, %r558, 5;
	mul.wide.u32 	%rd16, %r559, 4;
	add.s64 	%rd6, %rd5, %rd16;
	@%p5 bra 	$L__BB0_7;
	ld.global.u32 	%r560, [%rd6];
	xor.b32  	%r936, %r936, %r560;
	ld.global.u32 	%r561, [%rd6+4];
	xor.b32  	%r935, %r935, %r561;
	ld.global.u32 	%r562, [%rd6+8];
	xor.b32  	%r934, %r934, %r562;
	ld.global.u32 	%r563, [%rd6+12];
	xor.b32  	%r933, %r933, %r563;
	ld.global.u32 	%r564, [%rd6+16];
	xor.b32  	%r932, %r932, %r564;
$L__BB0_7:
	and.b32  	%r566, %r556, 2;
	setp.eq.s32 	%p6, %r566, 0;
	@%p6 bra 	$L__BB0_9;
	ld.global.u32 	%r567, [%rd6+20];
	xor.b32  	%r936, %r936, %r567;
	ld.global.u32 	%r568, [%rd6+24];
	xor.b32  	%r935, %r935, %r568;
	ld.global.u32 	%r569, [%rd6+28];
	xor.b32  	%r934, %r934, %r569;
	ld.global.u32 	%r570, [%rd6+32];
	xor.b32  	%r933, %r933, %r570;
	ld.global.u32 	%r571, [%rd6+36];
	xor.b32  	%r932, %r932, %r571;
$L__BB0_9:
	and.b32  	%r573, %r556, 4;
	setp.eq.s32 	%p7, %r573, 0;
	@%p7 bra 	$L__BB0_11;
	ld.global.u32 	%r574, [%rd6+40];
	xor.b32  	%r936, %r936, %r574;
	ld.global.u32 	%r575, [%rd6+44];
	xor.b32  	%r935, %r935, %r575;
	ld.global.u32 	%r576, [%rd6+48];
	xor.b32  	%r934, %r934, %r576;
	ld.global.u32 	%r577, [%rd6+52];
	xor.b32  	%r933, %r933, %r577;
	ld.global.u32 	%r578, [%rd6+56];
	xor.b32  	%r932, %r932, %r578;
$L__BB0_11:
	and.b32  	%r580, %r556, 8;
	setp.eq.s32 	%p8, %r580, 0;
	@%p8 bra 	$L__BB0_13;
	ld.global.u32 	%r581, [%rd6+60];
	xor.b32  	%r936, %r936, %r581;
	ld.global.u32 	%r582, [%rd6+64];
	xor.b32  	%r935, %r935, %r582;
	ld.global.u32 	%r583, [%rd6+68];
	xor.b32  	%r934, %r934, %r583;
	ld.global.u32 	%r584, [%rd6+72];
	xor.b32  	%r933, %r933, %r584;
	ld.global.u32 	%r585, [%rd6+76];
	xor.b32  	%r932, %r932, %r585;
$L__BB0_13:
	and.b32  	%r587, %r556, 16;
	setp.eq.s32 	%p9, %r587, 0;
	@%p9 bra 	$L__BB0_15;
	ld.global.u32 	%r588, [%rd6+80];
	xor.b32  	%r936, %r936, %r588;
	ld.global.u32 	%r589, [%rd6+84];
	xor.b32  	%r935, %r935, %r589;
	ld.global.u32 	%r590, [%rd6+88];
	xor.b32  	%r934, %r934, %r590;
	ld.global.u32 	%r591, [%rd6+92];
	xor.b32  	%r933, %r933, %r591;
	ld.global.u32 	%r592, [%rd6+96];
	xor.b32  	%r932, %r932, %r592;
$L__BB0_15:
	and.b32  	%r594, %r556, 32;
	setp.eq.s32 	%p10, %r594, 0;
	@%p10 bra 	$L__BB0_17;
	ld.global.u32 	%r595, [%rd6+100];
	xor.b32  	%r936, %r936, %r595;
	ld.global.u32 	%r596, [%rd6+104];
	xor.b32  	%r935, %r935, %r596;
	ld.global.u32 	%r597, [%rd6+108];
	xor.b32  	%r934, %r934, %r597;
	ld.global.u32 	%r598, [%rd6+112];
	xor.b32  	%r933, %r933, %r598;
	ld.global.u32 	%r599, [%rd6+116];
	xor.b32  	%r932, %r932, %r599;
$L__BB0_17:
	and.b32  	%r601, %r556, 64;
	setp.eq.s32 	%p11, %r601, 0;
	@%p11 bra 	$L__BB0_19;
	ld.global.u32 	%r602, [%rd6+120];
	xor.b32  	%r936, %r936, %r602;
	ld.global.u32 	%r603, [%rd6+124];
	xor.b32  	%r935, %r935, %r603;
	ld.global.u32 	%r604, [%rd6+128];
	xor.b32  	%r934, %r934, %r604;
	ld.global.u32 	%r605, [%rd6+132];
	xor.b32  	%r933, %r933, %r605;
	ld.global.u32 	%r606, [%rd6+136];
	xor.b32  	%r932, %r932, %r606;
$L__BB0_19:
	and.b32  	%r608, %r556, 128;
	setp.eq.s32 	%p12, %r608, 0;
	@%p12 bra 	$L__BB0_21;
	ld.global.u32 	%r609, [%rd6+140];
	xor.b32  	%r936, %r936, %r609;
	ld.global.u32 	%r610, [%rd6+144];
	xor.b32  	%r935, %r935, %r610;
	ld.global.u32 	%r611, [%rd6+148];
	xor.b32  	%r934, %r934, %r611;
	ld.global.u32 	%r612, [%rd6+152];
	xor.b32  	%r933, %r933, %r612;
	ld.global.u32 	%r613, [%rd6+156];
	xor.b32  	%r932, %r932, %r613;
$L__BB0_21:
	and.b32  	%r615, %r556, 256;
	setp.eq.s32 	%p13, %r615, 0;
	@%p13 bra 	$L__BB0_23;
	ld.global.u32 	%r616, [%rd6+160];
	xor.b32  	%r936, %r936, %r616;
	ld.global.u32 	%r617, [%rd6+164];
	xor.b32  	%r935, %r935, %r617;
	ld.global.u32 	%r618, [%rd6+168];
	xor.b32  	%r934, %r934, %r618;
	ld.global.u32 	%r619, [%rd6+172];
	xor.b32  	%r933, %r933, %r619;
	ld.global.u32 	%r620, [%rd6+176];
	xor.b32  	%r932, %r932, %r620;
$L__BB0_23:
	and.b32  	%r622, %r556, 512;
	setp.eq.s32 	%p14, %r622, 0;
	@%p14 bra 	$L__BB0_25;
	ld.global.u32 	%r623, [%rd6+180];
	xor.b32  	%r936, %r936, %r623;
	ld.global.u32 	%r624, [%rd6+184];
	xor.b32  	%r935, %r935, %r624;
	ld.global.u32 	%r625, [%rd6+188];
	xor.b32  	%r934, %r934, %r625;
	ld.global.u32 	%r626, [%rd6+192];
	xor.b32  	%r933, %r933, %r626;
	ld.global.u32 	%r627, [%rd6+196];
	xor.b32  	%r932, %r932, %r627;
$L__BB0_25:
	and.b32  	%r629, %r556, 1024;
	setp.eq.s32 	%p15, %r629, 0;
	@%p15 bra 	$L__BB0_27;
	ld.global.u32 	%r630, [%rd6+200];
	xor.b32  	%r936, %r936, %r630;
	ld.global.u32 	%r631, [%rd6+204];
	xor.b32  	%r935, %r935, %r631;
	ld.global.u32 	%r632, [%rd6+208];
	xor.b32  	%r934, %r934, %r632;
	ld.global.u32 	%r633, [%rd6+212];
	xor.b32  	%r933, %r933, %r633;
	ld.global.u32 	%r634, [%rd6+216];
	xor.b32  	%r932, %r932, %r634;
$L__BB0_27:
	and.b32  	%r636, %r556, 2048;
	setp.eq.s32 	%p16, %r636, 0;
	@%p16 bra 	$L__BB0_29;
	ld.global.u32 	%r637, [%rd6+220];
	xor.b32  	%r936, %r936, %r637;
	ld.global.u32 	%r638, [%rd6+224];
	xor.b32  	%r935, %r935, %r638;
	ld.global.u32 	%r639, [%rd6+228];
	xor.b32  	%r934, %r934, %r639;
	ld.global.u32 	%r640, [%rd6+232];
	xor.b32  	%r933, %r933, %r640;
	ld.global.u32 	%r641, [%rd6+236];
	xor.b32  	%r932, %r932, %r641;
$L__BB0_29:
	and.b32  	%r643, %r556, 4096;
	setp.eq.s32 	%p17, %r643, 0;
	@%p17 bra 	$L__BB0_31;
	ld.global.u32 	%r644, [%rd6+240];
	xor.b32  	%r936, %r936, %r644;
	ld.global.u32 	%r645, [%rd6+244];
	xor.b32  	%r935, %r935, %r645;
	ld.global.u32 	%r646, [%rd6+248];
	xor.b32  	%r934, %r934, %r646;
	ld.global.u32 	%r647, [%rd6+252];
	xor.b32  	%r933, %r933, %r647;
	ld.global.u32 	%r648, [%rd6+256];
	xor.b32  	%r932, %r932, %r648;
$L__BB0_31:
	and.b32  	%r650, %r556, 8192;
	setp.eq.s32 	%p18, %r650, 0;
	@%p18 bra 	$L__BB0_33;
	ld.global.u32 	%r651, [%rd6+260];
	xor.b32  	%r936, %r936, %r651;
	ld.global.u32 	%r652, [%rd6+264];
	xor.b32  	%r935, %r935, %r652;
	ld.global.u32 	%r653, [%rd6+268];
	xor.b32  	%r934, %r934, %r653;
	ld.global.u32 	%r654, [%rd6+272];
	xor.b32  	%r933, %r933, %r654;
	ld.global.u32 	%r655, [%rd6+276];
	xor.b32  	%r932, %r932, %r655;
$L__BB0_33:
	and.b32  	%r657, %r556, 16384;
	setp.eq.s32 	%p19, %r657, 0;
	@%p19 bra 	$L__BB0_35;
	ld.global.u32 	%r658, [%rd6+280];
	xor.b32  	%r936, %r936, %r658;
	ld.global.u32 	%r659, [%rd6+284];
	xor.b32  	%r935, %r935, %r659;
	ld.global.u32 	%r660, [%rd6+288];
	xor.b32  	%r934, %r934, %r660;
	ld.global.u32 	%r661, [%rd6+292];
	xor.b32  	%r933, %r933, %r661;
	ld.global.u32 	%r662, [%rd6+296];
	xor.b32  	%r932, %r932, %r662;
$L__BB0_35:
	and.b32  	%r664, %r556, 32768;
	setp.eq.s32 	%p20, %r664, 0;
	@%p20 bra 	$L__BB0_37;
	ld.global.u32 	%r665, [%rd6+300];
	xor.b32  	%r936, %r936, %r665;
	ld.global.u32 	%r666, [%rd6+304];
	xor.b32  	%r935, %r935, %r666;
	ld.global.u32 	%r667, [%rd6+308];
	xor.b32  	%r934, %r934, %r667;
	ld.global.u32 	%r668, [%rd6+312];
	xor.b32  	%r933, %r933, %r668;
	ld.global.u32 	%r669, [%rd6+316];
	xor.b32  	%r932, %r932, %r669;
$L__BB0_37:
	add.s32 	%r931, %r931, 16;
	setp.ne.s32 	%p21, %r931, 32;
	@%p21 bra 	$L__BB0_5;
	mad.lo.s32 	%r670, %r925, -31, %r14;
	add.s32 	%r925, %r670, 1;
	setp.ne.s32 	%p22, %r925, 5;
	@%p22 bra 	$L__BB0_4;
	st.local.u32 	[%rd1+4], %r936;
	st.local.v2.u32 	[%rd1+8], {%r935, %r934};
	st.local.v2.u32 	[%rd1+16], {%r933, %r932};
	setp.eq.s64 	%p23, %rd4, 1;
	@%p23 bra 	$L__BB0_114;
	mov.b32 	%r932, 0;
	mov.u32 	%r1025, %r932;
	mov.u32 	%r1026, %r932;
	mov.u32 	%r1027, %r932;
	mov.u32 	%r936, %r932;
	mov.u32 	%r1017, %r932;
$L__BB0_41:
	mul.wide.u32 	%rd17, %r1017, 4;
	add.s64 	%rd18, %rd1, %rd17;
	ld.local.u32 	%r189, [%rd18+4];
	shl.b32 	%r190, %r1017, 5;
	mov.b32 	%r1023, 0;
$L__BB0_42:
	.pragma "nounroll";
	shr.u32 	%r673, %r189, %r1023;
	and.b32  	%r674, %r673, 1;
	setp.eq.b32 	%p24, %r674, 1;
	not.pred 	%p25, %p24;
	add.s32 	%r675, %r190, %r1023;
	mul.lo.s32 	%r676, %r675, 5;
	mul.wide.u32 	%rd19, %r676, 4;
	add.s64 	%rd7, %rd5, %rd19;
	@%p25 bra 	$L__BB0_44;
	ld.global.u32 	%r677, [%rd7];
	xor.b32  	%r936, %r936, %r677;
	ld.global.u32 	%r678, [%rd7+4];
	xor.b32  	%r1027, %r1027, %r678;
	ld.global.u32 	%r679, [%rd7+8];
	xor.b32  	%r1026, %r1026, %r679;
	ld.global.u32 	%r680, [%rd7+12];
	xor.b32  	%r1025, %r1025, %r680;
	ld.global.u32 	%r681, [%rd7+16];
	xor.b32  	%r932, %r932, %r681;
$L__BB0_44:
	and.b32  	%r683, %r673, 2;
	setp.eq.s32 	%p26, %r683, 0;
	@%p26 bra 	$L__BB0_46;
	ld.global.u32 	%r684, [%rd7+20];
	xor.b32  	%r936, %r936, %r684;
	ld.global.u32 	%r685, [%rd7+24];
	xor.b32  	%r1027, %r1027, %r685;
	ld.global.u32 	%r686, [%rd7+28];
	xor.b32  	%r1026, %r1026, %r686;
	ld.global.u32 	%r687, [%rd7+32];
	xor.b32  	%r1025, %r1025, %r687;
	ld.global.u32 	%r688, [%rd7+36];
	xor.b32  	%r932, %r932, %r688;
$L__BB0_46:
	and.b32  	%r690, %r673, 4;
	setp.eq.s32 	%p27, %r690, 0;
	@%p27 bra 	$L__BB0_48;
	ld.global.u32 	%r691, [%rd7+40];
	xor.b32  	%r936, %r936, %r691;
	ld.global.u32 	%r692, [%rd7+44];
	xor.b32  	%r1027, %r1027, %r692;
	ld.global.u32 	%r693, [%rd7+48];
	xor.b32  	%r1026, %r1026, %r693;
	ld.global.u32 	%r694, [%rd7+52];
	xor.b32  	%r1025, %r1025, %r694;
	ld.global.u32 	%r695, [%rd7+56];
	xor.b32  	%r932, %r932, %r695;
$L__BB0_48:
	and.b32  	%r697, %r673, 8;
	setp.eq.s32 	%p28, %r697, 0;
	@%p28 bra 	$L__BB0_50;
	ld.global.u32 	%r698, [%rd7+60];
	xor.b32  	%r936, %r936, %r698;
	ld.global.u32 	%r699, [%rd7+64];
	xor.b32  	%r1027, %r1027, %r699;
	ld.global.u32 	%r700, [%rd7+68];
	xor.b32  	%r1026, %r1026, %r700;
	ld.global.u32 	%r701, [%rd7+72];
	xor.b32  	%r1025, %r1025, %r701;
	ld.global.u32 	%r702, [%rd7+76];
	xor.b32  	%r932, %r932, %r702;
$L__BB0_50:
	and.b32  	%r704, %r673, 16;
	setp.eq.s32 	%p29, %r704, 0;
	@%p29 bra 	$L__BB0_52;
	ld.global.u32 	%r705, [%rd7+80];
	xor.b32  	%r936, %r936, %r705;
	ld.global.u32 	%r706, [%rd7+84];
	xor.b32  	%r1027, %r1027, %r706;
	ld.global.u32 	%r707, [%rd7+88];
	xor.b32  	%r1026, %r1026, %r707;
	ld.global.u32 	%r708, [%rd7+92];
	xor.b32  	%r1025, %r1025, %r708;
	ld.global.u32 	%r709, [%rd7+96];
	xor.b32  	%r932, %r932, %r709;
$L__BB0_52:
	and.b32  	%r711, %r673, 32;
	setp.eq.s32 	%p30, %r711, 0;
	@%p30 bra 	$L__BB0_54;
	ld.global.u32 	%r712, [%rd7+100];
	xor.b32  	%r936, %r936, %r712;
	ld.global.u32 	%r713, [%rd7+104];
	xor.b32  	%r1027, %r1027, %r713;
	ld.global.u32 	%r714, [%rd7+108];
	xor.b32  	%r1026, %r1026, %r714;
	ld.global.u32 	%r715, [%rd7+112];
	xor.b32  	%r1025, %r1025, %r715;
	ld.global.u32 	%r716, [%rd7+116];
	xor.b32  	%r932, %r932, %r716;
$L__BB0_54:
	and.b32  	%r718, %r673, 64;
	setp.eq.s32 	%p31, %r718, 0;
	@%p31 bra 	$L__BB0_56;
	ld.global.u32 	%r719, [%rd7+120];
	xor.b32  	%r936, %r936, %r719;
	ld.global.u32 	%r720, [%rd7+124];
	xor.b32  	%r1027, %r1027, %r720;
	ld.global.u32 	%r721, [%rd7+128];
	xor.b32  	%r1026, %r1026, %r721;
	ld.global.u32 	%r722, [%rd7+132];
	xor.b32  	%r1025, %r1025, %r722;
	ld.global.u32 	%r723, [%rd7+136];
	xor.b32  	%r932, %r932, %r723;
$L__BB0_56:
	and.b32  	%r725, %r673, 128;
	setp.eq.s32 	%p32, %r725, 0;
	@%p32 bra 	$L__BB0_58;
	ld.global.u32 	%r726, [%rd7+140];
	xor.b32  	%r936, %r936, %r726;
	ld.global.u32 	%r727, [%rd7+144];
	xor.b32  	%r1027, %r1027, %r727;
	ld.global.u32 	%r728, [%rd7+148];
	xor.b32  	%r1026, %r1026, %r728;
	ld.global.u32 	%r729, [%rd7+152];
	xor.b32  	%r1025, %r1025, %r729;
	ld.global.u32 	%r730, [%rd7+156];
	xor.b32  	%r932, %r932, %r730;
$L__BB0_58:
	and.b32  	%r732, %r673, 256;
	setp.eq.s32 	%p33, %r732, 0;
	@%p33 bra 	$L__BB0_60;
	ld.global.u32 	%r733, [%rd7+160];
	xor.b32  	%r936, %r936, %r733;
	ld.global.u32 	%r734, [%rd7+164];
	xor.b32  	%r1027, %r1027, %r734;
	ld.global.u32 	%r735, [%rd7+168];
	xor.b32  	%r1026, %r1026, %r735;
	ld.global.u32 	%r736, [%rd7+172];
	xor.b32  	%r1025, %r1025, %r736;
	ld.global.u32 	%r737, [%rd7+176];
	xor.b32  	%r932, %r932, %r737;
$L__BB0_60:
	and.b32  	%r739, %r673, 512;
	setp.eq.s32 	%p34, %r739, 0;
	@%p34 bra 	$L__BB0_62;
	ld.global.u32 	%r740, [%rd7+180];
	xor.b32  	%r936, %r936, %r740;
	ld.global.u32 	%r741, [%rd7+184];
	xor.b32  	%r1027, %r1027, %r741;
	ld.global.u32 	%r742, [%rd7+188];
	xor.b32  	%r1026, %r1026, %r742;
	ld.global.u32 	%r743, [%rd7+192];
	xor.b32  	%r1025, %r1025, %r743;
	ld.global.u32 	%r744, [%rd7+196];
	xor.b32  	%r932, %r932, %r744;
$L__BB0_62:
	and.b32  	%r746, %r673, 1024;
	setp.eq.s32 	%p35, %r746, 0;
	@%p35 bra 	$L__BB0_64;
	ld.global.u32 	%r747, [%rd7+200];
	xor.b32  	%r936, %r936, %r747;
	ld.global.u32 	%r748, [%rd7+204];
	xor.b32  	%r1027, %r1027, %r748;
	ld.global.u32 	%r749, [%rd7+208];
	xor.b32  	%r1026, %r1026, %r749;
	ld.global.u32 	%r750, [%rd7+212];
	xor.b32  	%r1025, %r1025, %r750;
	ld.global.u32 	%r751, [%rd7+216];
	xor.b32  	%r932, %r932, %r751;
$L__BB0_64:
	and.b32  	%r753, %r673, 2048;
	setp.eq.s32 	%p36, %r753, 0;
	@%p36 bra 	$L__BB0_66;
	ld.global.u32 	%r754, [%rd7+220];
	xor.b32  	%r936, %r936, %r754;
	ld.global.u32 	%r755, [%rd7+224];
	xor.b32  	%r1027, %r1027, %r755;
	ld.global.u32 	%r756, [%rd7+228];
	xor.b32  	%r1026, %r1026, %r756;
	ld.global.u32 	%r757, [%rd7+232];
	xor.b32  	%r1025, %r1025, %r757;
	ld.global.u32 	%r758, [%rd7+236];
	xor.b32  	%r932, %r932, %r758;
$L__BB0_66:
	and.b32  	%r760, %r673, 4096;
	setp.eq.s32 	%p37, %r760, 0;
	@%p37 bra 	$L__BB0_68;
	ld.global.u32 	%r761, [%rd7+240];
	xor.b32  	%r936, %r936, %r761;
	ld.global.u32 	%r762, [%rd7+244];
	xor.b32  	%r1027, %r1027, %r762;
	ld.global.u32 	%r763, [%rd7+248];
	xor.b32  	%r1026, %r1026, %r763;
	ld.global.u32 	%r764, [%rd7+252];
	xor.b32  	%r1025, %r1025, %r764;
	ld.global.u32 	%r765, [%rd7+256];
	xor.b32  	%r932, %r932, %r765;
$L__BB0_68:
	and.b32  	%r767, %r673, 8192;
	setp.eq.s32 	%p38, %r767, 0;
	@%p38 bra 	$L__BB0_70;
	ld.global.u32 	%r768, [%rd7+260];
	xor.b32  	%r936, %r936, %r768;
	ld.global.u32 	%r769, [%rd7+264];
	xor.b32  	%r1027, %r1027, %r769;
	ld.global.u32 	%r770, [%rd7+268];
	xor.b32  	%r1026, %r1026, %r770;
	ld.global.u32 	%r771, [%rd7+272];
	xor.b32  	%r1025, %r1025, %r771;
	ld.global.u32 	%r772, [%rd7+276];
	xor.b32  	%r932, %r932, %r772;
$L__BB0_70:
	and.b32  	%r774, %r673, 16384;
	setp.eq.s32 	%p39, %r774, 0;
	@%p39 bra 	$L__BB0_72;
	ld.global.u32 	%r775, [%rd7+280];
	xor.b32  	%r936, %r936, %r775;
	ld.global.u32 	%r776, [%rd7+284];
	xor.b32  	%r1027, %r1027, %r776;
	ld.global.u32 	%r777, [%rd7+288];
	xor.b32  	%r1026, %r1026, %r777;
	ld.global.u32 	%r778, [%rd7+292];
	xor.b32  	%r1025, %r1025, %r778;
	ld.global.u32 	%r779, [%rd7+296];
	xor.b32  	%r932, %r932, %r779;
$L__BB0_72:
	and.b32  	%r781, %r673, 32768;
	setp.eq.s32 	%p40, %r781, 0;
	@%p40 bra 	$L__BB0_74;
	ld.global.u32 	%r782, [%rd7+300];
	xor.b32  	%r936, %r936, %r782;
	ld.global.u32 	%r783, [%rd7+304];
	xor.b32  	%r1027, %r1027, %r783;
	ld.global.u32 	%r784, [%rd7+308];
	xor.b32  	%r1026, %r1026, %r784;
	ld.global.u32 	%r785, [%rd7+312];
	xor.b32  	%r1025, %r1025, %r785;
	ld.global.u32 	%r786, [%rd7+316];
	xor.b32  	%r932, %r932, %r786;
$L__BB0_74:
	add.s32 	%r1023, %r1023, 16;
	setp.ne.s32 	%p41, %r1023, 32;
	@%p41 bra 	$L__BB0_42;
	mad.lo.s32 	%r787, %r1017, -31, %r190;
	add.s32 	%r1017, %r787, 1;
	setp.ne.s32 	%p42, %r1017, 5;
	@%p42 bra 	$L__BB0_41;
	st.local.u32 	[%rd1+4], %r936;
	st.local.v2.u32 	[%rd1+8], {%r1027, %r1026};
	st.local.v2.u32 	[%rd1+16], {%r1025, %r932};
	setp.ne.s64 	%p43, %rd4, 3;
	@%p43 bra 	$L__BB0_114;
	mov.b32 	%r932, 0;
	mov.u32 	%r1117, %r932;
	mov.u32 	%r1118, %r932;
	mov.u32 	%r1119, %r932;
	mov.u32 	%r936, %r932;
	mov.u32 	%r1109, %r932;
$L__BB0_78:
	mul.wide.u32 	%rd20, %r1109, 4;
	add.s64 	%rd21, %rd1, %rd20;
	ld.local.u32 	%r365, [%rd21+4];
	shl.b32 	%r366, %r1109, 5;
	mov.b32 	%r1115, 0;
$L__BB0_79:
	.pragma "nounroll";
	shr.u32 	%r790, %r365, %r1115;
	and.b32  	%r791, %r790, 1;
	setp.eq.b32 	%p44, %r791, 1;
	not.pred 	%p45, %p44;
	add.s32 	%r792, %r366, %r1115;
	mul.lo.s32 	%r793, %r792, 5;
	mul.wide.u32 	%rd22, %r793, 4;
	add.s64 	%rd8, %rd5, %rd22;
	@%p45 bra 	$L__BB0_81;
	ld.global.u32 	%r794, [%rd8];
	xor.b32  	%r936, %r936, %r794;
	ld.global.u32 	%r795, [%rd8+4];
	xor.b32  	%r1119, %r1119, %r795;
	ld.global.u32 	%r796, [%rd8+8];
	xor.b32  	%r1118, %r1118, %r796;
	ld.global.u32 	%r797, [%rd8+12];
	xor.b32  	%r1117, %r1117, %r797;
	ld.global.u32 	%r798, [%rd8+16];
	xor.b32  	%r932, %r932, %r798;
$L__BB0_81:
	and.b32  	%r800, %r790, 2;
	setp.eq.s32 	%p46, %r800, 0;
	@%p46 bra 	$L__BB0_83;
	ld.global.u32 	%r801, [%rd8+20];
	xor.b32  	%r936, %r936, %r801;
	ld.global.u32 	%r802, [%rd8+24];
	xor.b32  	%r1119, %r1119, %r802;
	ld.global.u32 	%r803, [%rd8+28];
	xor.b32  	%r1118, %r1118, %r803;
	ld.global.u32 	%r804, [%rd8+32];
	xor.b32  	%r1117, %r1117, %r804;
	ld.global.u32 	%r805, [%rd8+36];
	xor.b32  	%r932, %r932, %r805;
$L__BB0_83:
	and.b32  	%r807, %r790, 4;
	setp.eq.s32 	%p47, %r807, 0;
	@%p47 bra 	$L__BB0_85;
	ld.global.u32 	%r808, [%rd8+40];
	xor.b32  	%r936, %r936, %r808;
	ld.global.u32 	%r809, [%rd8+44];
	xor.b32  	%r1119, %r1119, %r809;
	ld.global.u32 	%r810, [%rd8+48];
	xor.b32  	%r1118, %r1118, %r810;
	ld.global.u32 	%r811, [%rd8+52];
	xor.b32  	%r1117, %r1117, %r811;
	ld.global.u32 	%r812, [%rd8+56];
	xor.b32  	%r932, %r932, %r812;
$L__BB0_85:
	and.b32  	%r814, %r790, 8;
	setp.eq.s32 	%p48, %r814, 0;
	@%p48 bra 	$L__BB0_87;
	ld.global.u32 	%r815, [%rd8+60];
	xor.b32  	%r936, %r936, %r815;
	ld.global.u32 	%r816, [%rd8+64];
	xor.b32  	%r1119, %r1119, %r816;
	ld.global.u32 	%r817, [%rd8+68];
	xor.b32  	%r1118, %r1118, %r817;
	ld.global.u32 	%r818, [%rd8+72];
	xor.b32  	%r1117, %r1117, %r818;
	ld.global.u32 	%r819, [%rd8+76];
	xor.b32  	%r932, %r932, %r819;
$L__BB0_87:
	and.b32  	%r821, %r790, 16;
	setp.eq.s32 	%p49, %r821, 0;
	@%p49 bra 	$L__BB0_89;
	ld.global.u32 	%r822, [%rd8+80];
	xor.b32  	%r936, %r936, %r822;
	ld.global.u32 	%r823, [%rd8+84];
	xor.b32  	%r1119, %r1119, %r823;
	ld.global.u32 	%r824, [%rd8+88];
	xor.b32  	%r1118, %r1118, %r824;
	ld.global.u32 	%r825, [%rd8+92];
	xor.b32  	%r1117, %r1117, %r825;
	ld.global.u32 	%r826, [%rd8+96];
	xor.b32  	%r932, %r932, %r826;
$L__BB0_89:
	and.b32  	%r828, %r790, 32;
	setp.eq.s32 	%p50, %r828, 0;
	@%p50 bra 	$L__BB0_91;
	ld.global.u32 	%r829, [%rd8+100];
	xor.b32  	%r936, %r936, %r829;
	ld.global.u32 	%r830, [%rd8+104];
	xor.b32  	%r1119, %r1119, %r830;
	ld.global.u32 	%r831, [%rd8+108];
	xor.b32  	%r1118, %r1118, %r831;
	ld.global.u32 	%r832, [%rd8+112];
	xor.b32  	%r1117, %r1117, %r832;
	ld.global.u32 	%r833, [%rd8+116];
	xor.b32  	%r932, %r932, %r833;
$L__BB0_91:
	and.b32  	%r835, %r790, 64;
	setp.eq.s32 	%p51, %r835, 0;
	@%p51 bra 	$L__BB0_93;
	ld.global.u32 	%r836, [%rd8+120];
	xor.b32  	%r936, %r936, %r836;
	ld.global.u32 	%r837, [%rd8+124];
	xor.b32  	%r1119, %r1119, %r837;
	ld.global.u32 	%r838, [%rd8+128];
	xor.b32  	%r1118, %r1118, %r838;
	ld.global.u32 	%r839, [%rd8+132];
	xor.b32  	%r1117, %r1117, %r839;
	ld.global.u32 	%r840, [%rd8+136];
	xor.b32  	%r932, %r932, %r840;
$L__BB0_93:
	and.b32  	%r842, %r790, 128;
	setp.eq.s32 	%p52, %r842, 0;
	@%p52 bra 	$L__BB0_95;
	ld.global.u32 	%r843, [%rd8+140];
	xor.b32  	%r936, %r936, %r843;
	ld.global.u32 	%r844, [%rd8+144];
	xor.b32  	%r1119, %r1119, %r844;
	ld.global.u32 	%r845, [%rd8+148];
	xor.b32  	%r1118, %r1118, %r845;
	ld.global.u32 	%r846, [%rd8+152];
	xor.b32  	%r1117, %r1117, %r846;
	ld.global.u32 	%r847, [%rd8+156];
	xor.b32  	%r932, %r932, %r847;
$L__BB0_95:
	and.b32  	%r849, %r790, 256;
	setp.eq.s32 	%p53, %r849, 0;
	@%p53 bra 	$L__BB0_97;
	ld.global.u32 	%r850, [%rd8+160];
	xor.b32  	%r936, %r936, %r850;
	ld.global.u32 	%r851, [%rd8+164];
	xor.b32  	%r1119, %r1119, %r851;
	ld.global.u32 	%r852, [%rd8+168];
	xor.b32  	%r1118, %r1118, %r852;
	ld.global.u32 	%r853, [%rd8+172];
	xor.b32  	%r1117, %r1117, %r853;
	ld.global.u32 	%r854, [%rd8+176];
	xor.b32  	%r932, %r932, %r854;
$L__BB0_97:
	and.b32  	%r856, %r790, 512;
	setp.eq.s32 	%p54, %r856, 0;
	@%p54 bra 	$L__BB0_99;
	ld.global.u32 	%r857, [%rd8+180];
	xor.b32  	%r936, %r936, %r857;
	ld.global.u32 	%r858, [%rd8+184];
	xor.b32  	%r1119, %r1119, %r858;
	ld.global.u32 	%r859, [%rd8+188];
	xor.b32  	%r1118, %r1118, %r859;
	ld.global.u32 	%r860, [%rd8+192];
	xor.b32  	%r1117, %r1117, %r860;
	ld.global.u32 	%r861, [%rd8+196];
	xor.b32  	%r932, %r932, %r861;
$L__BB0_99:
	and.b32  	%r863, %r790, 1024;
	setp.eq.s32 	%p55, %r863, 0;
	@%p55 bra 	$L__BB0_101;
	ld.global.u32 	%r864, [%rd8+200];
	xor.b32  	%r936, %r936, %r864;
	ld.global.u32 	%r865, [%rd8+204];
	xor.b32  	%r1119, %r1119, %r865;
	ld.global.u32 	%r866, [%rd8+208];
	xor.b32  	%r1118, %r1118, %r866;
	ld.global.u32 	%r867, [%rd8+212];
	xor.b32  	%r1117, %r1117, %r867;
	ld.global.u32 	%r868, [%rd8+216];
	xor.b32  	%r932, %r932, %r868;
$L__BB0_101:
	and.b32  	%r870, %r790, 2048;
	setp.eq.s32 	%p56, %r870, 0;
	@%p56 bra 	$L__BB0_103;
	ld.global.u32 	%r871, [%rd8+220];
	xor.b32  	%r936, %r936, %r871;
	ld.global.u32 	%r872, [%rd8+224];
	xor.b32  	%r1119, %r1119, %r872;
	ld.global.u32 	%r873, [%rd8+228];
	xor.b32  	%r1118, %r1118, %r873;
	ld.global.u32 	%r874, [%rd8+232];
	xor.b32  	%r1117, %r1117, %r874;
	ld.global.u32 	%r875, [%rd8+236];
	xor.b32  	%r932, %r932, %r875;
$L__BB0_103:
	and.b32  	%r877, %r790, 4096;
	setp.eq.s32 	%p57, %r877, 0;
	@%p57 bra 	$L__BB0_105;
	ld.global.u32 	%r878, [%rd8+240];
	xor.b32  	%r936, %r936, %r878;
	ld.global.u32 	%r879, [%rd8+244];
	xor.b32  	%r1119, %r1119, %r879;
	ld.global.u32 	%r880, [%rd8+248];
	xor.b32  	%r1118, %r1118, %r880;
	ld.global.u32 	%r881, [%rd8+252];
	xor.b32  	%r1117, %r1117, %r881;
	ld.global.u32 	%r882, [%rd8+256];
	xor.b32  	%r932, %r932, %r882;
$L__BB0_105:
	and.b32  	%r884, %r790, 8192;
	setp.eq.s32 	%p58, %r884, 0;
	@%p58 bra 	$L__BB0_107;
	ld.global.u32 	%r885, [%rd8+260];
	xor.b32  	%r936, %r936, %r885;
	ld.global.u32 	%r886, [%rd8+264];
	xor.b32  	%r1119, %r1119, %r886;
	ld.global.u32 	%r887, [%rd8+268];
	xor.b32  	%r1118, %r1118, %r887;
	ld.global.u32 	%r888, [%rd8+272];
	xor.b32  	%r1117, %r1117, %r888;
	ld.global.u32 	%r889, [%rd8+276];
	xor.b32  	%r932, %r932, %r889;
$L__BB0_107:
	and.b32  	%r891, %r790, 16384;
	setp.eq.s32 	%p59, %r891, 0;
	@%p59 bra 	$L__BB0_109;
	ld.global.u32 	%r892, [%rd8+280];
	xor.b32  	%r936, %r936, %r892;
	ld.global.u32 	%r893, [%rd8+284];
	xor.b32  	%r1119, %r1119, %r893;
	ld.global.u32 	%r894, [%rd8+288];
	xor.b32  	%r1118, %r1118, %r894;
	ld.global.u32 	%r895, [%rd8+292];
	xor.b32  	%r1117, %r1117, %r895;
	ld.global.u32 	%r896, [%rd8+296];
	xor.b32  	%r932, %r932, %r896;
$L__BB0_109:
	and.b32  	%r898, %r790, 32768;
	setp.eq.s32 	%p60, %r898, 0;
	@%p60 bra 	$L__BB0_111;
	ld.global.u32 	%r899, [%rd8+300];
	xor.b32  	%r936, %r936, %r899;
	ld.global.u32 	%r900, [%rd8+304];
	xor.b32  	%r1119, %r1119, %r900;
	ld.global.u32 	%r901, [%rd8+308];
	xor.b32  	%r1118, %r1118, %r901;
	ld.global.u32 	%r902, [%rd8+312];
	xor.b32  	%r1117, %r1117, %r902;
	ld.global.u32 	%r903, [%rd8+316];
	xor.b32  	%r932, %r932, %r903;
$L__BB0_111:
	add.s32 	%r1115, %r1115, 16;
	setp.ne.s32 	%p61, %r1115, 32;
	@%p61 bra 	$L__BB0_79;
	mad.lo.s32 	%r904, %r1109, -31, %r366;
	add.s32 	%r1109, %r904, 1;
	setp.ne.s32 	%p62, %r1109, 5;
	@%p62 bra 	$L__BB0_78;
	st.local.u32 	[%rd1+4], %r936;
	st.local.v2.u32 	[%rd1+8], {%r1119, %r1118};
	st.local.v2.u32 	[%rd1+16], {%r1117, %r932};
$L__BB0_114:
	shr.u64 	%rd26, %rd3, 2;
	add.s32 	%r919, %r919, 1;
	setp.gt.u64 	%p63, %rd3, 3;
	@%p63 bra 	$L__BB0_2;
$L__BB0_115:
	cvta.to.global.u64 	%rd23, %rd10;
	shr.u32 	%r905, %r936, 2;
	xor.b32  	%r906, %r905, %r936;
	shl.b32 	%r907, %r932, 4;
	shl.b32 	%r908, %r906, 1;
	xor.b32  	%r909, %r908, %r907;
	xor.b32  	%r910, %r909, %r906;
	xor.b32  	%r911, %r910, %r932;
	add.s32 	%r912, %r1, %r911;
	add.s32 	%r913, %r912, 362437;
	rem.u32 	%r914, %r913, %r540;
	add.s32 	%r915, %r914, 1;
	abs.s32 	%r916, %r915;
	shl.b64 	%rd24, %rd2, 2;
	add.s64 	%rd25, %rd23, %rd24;
	st.global.u32 	[%rd25], %r916;
	ret;

}
	// .globl	_Z26kernelReemplazarPosicionesPiiiiiS_
.visible .entry _Z26kernelReemplazarPosicionesPiiiiiS_(
	.param .u64 .ptr .align 1 _Z26kernelReemplazarPosicionesPiiiiiS__param_0,
	.param .u32 _Z26kernelReemplazarPosicionesPiiiiiS__param_1,
	.param .u32 _Z26kernelReemplazarPosicionesPiiiiiS__param_2,
	.param .u32 _Z26kernelReemplazarPosicionesPiiiiiS__param_3,
	.param .u32 _Z26kernelReemplazarPosicionesPiiiiiS__param_4,
	.param .u64 .ptr .align 1 _Z26kernelReemplazarPosicionesPiiiiiS__param_5
)
{
	.local .align 8 .b8 	__local_depot1[64];
	.reg .b64 	%SP;
	.reg .b64 	%SPL;
	.reg .pred 	%p<70>;
	.reg .b32 	%r<1220>;
	.reg .b64 	%rd<41>;

	mov.u64 	%SPL, __local_depot1;
	cvta.local.u64 	%SP, %SPL;
	ld.param.u64 	%rd15, [_Z26kernelReemplazarPosicionesPiiiiiS__param_0];
	ld.param.u32 	%r544, [_Z26kernelReemplazarPosicionesPiiiiiS__param_2];
	ld.param.u32 	%r546, [_Z26kernelReemplazarPosicionesPiiiiiS__param_3];
	ld.param.u64 	%rd16, [_Z26kernelReemplazarPosicionesPiiiiiS__param_5];
	cvta.to.global.u64 	%rd1, %rd15;
	cvta.to.global.u64 	%rd2, %rd16;
	add.u64 	%rd3, %SPL, 0;
	mov.u32 	%r547, %ctaid.x;
	mov.u32 	%r548, %ntid.x;
	mov.u32 	%r549, %tid.x;
	mad.lo.s32 	%r1, %r547, %r548, %r549;
	mov.b32 	%r550, 0;
	st.global.u32 	[%rd2], %r550;
	cvt.s64.s32 	%rd40, %r1;
	xor.b32  	%r551, %r546, -1429050551;
	mul.lo.s32 	%r552, %r551, 1099087573;
	setp.gt.s32 	%p1, %r546, -1;
	selp.b32 	%r553, -644748465, -1947113066, %p1;
	add.s32 	%r554, %r553, %r552;
	add.s32 	%r2, %r554, 6615241;
	add.s32 	%r956, %r552, 123456789;
	st.local.v2.u32 	[%rd3], {%r2, %r956};
	xor.b32  	%r555, %r552, 362436069;
	add.s32 	%r556, %r553, 521288629;
	st.local.v2.u32 	[%rd3+8], {%r555, %r556};
	xor.b32  	%r557, %r553, 88675123;
	add.s32 	%r952, %r552, 5783321;
	st.local.v2.u32 	[%rd3+16], {%r557, %r952};
	setp.eq.s32 	%p2, %r1, 0;
	@%p2 bra 	$L__BB1_115;
	mov.b32 	%r939, 0;
$L__BB1_2:
	mov.u64 	%rd5, %rd40;
	and.b64  	%rd6, %rd5, 3;
	setp.eq.s64 	%p3, %rd6, 0;
	@%p3 bra 	$L__BB1_114;
	mul.wide.u32 	%rd18, %r939, 3200;
	mov.u64 	%rd19, precalc_xorwow_matrix;
	add.s64 	%rd7, %rd19, %rd18;
	mov.b32 	%r952, 0;
	mov.u32 	%r953, %r952;
	mov.u32 	%r954, %r952;
	mov.u32 	%r955, %r952;
	mov.u32 	%r956, %r952;
	mov.u32 	%r945, %r952;
$L__BB1_4:
	mul.wide.u32 	%rd20, %r945, 4;
	add.s64 	%rd21, %rd3, %rd20;
	ld.local.u32 	%r14, [%rd21+4];
	shl.b32 	%r15, %r945, 5;
	mov.b32 	%r951, 0;
$L__BB1_5:
	.pragma "nounroll";
	shr.u32 	%r561, %r14, %r951;
	and.b32  	%r562, %r561, 1;
	setp.eq.b32 	%p4, %r562, 1;
	not.pred 	%p5, %p4;
	add.s32 	%r563, %r15, %r951;
	mul.lo.s32 	%r564, %r563, 5;
	mul.wide.u32 	%rd22, %r564, 4;
	add.s64 	%rd8, %rd7, %rd22;
	@%p5 bra 	$L__BB1_7;
	ld.global.u32 	%r565, [%rd8];
	xor.b32  	%r956, %r956, %r565;
	ld.global.u32 	%r566, [%rd8+4];
	xor.b32  	%r955, %r955, %r566;
	ld.global.u32 	%r567, [%rd8+8];
	xor.b32  	%r954, %r954, %r567;
	ld.global.u32 	%r568, [%rd8+12];
	xor.b32  	%r953, %r953, %r568;
	ld.global.u32 	%r569, [%rd8+16];
	xor.b32  	%r952, %r952, %r569;
$L__BB1_7:
	and.b32  	%r571, %r561, 2;
	setp.eq.s32 	%p6, %r571, 0;
	@%p6 bra 	$L__BB1_9;
	ld.global.u32 	%r572, [%rd8+20];
	xor.b32  	%r956, %r956, %r572;
	ld.global.u32 	%r573, [%rd8+24];
	xor.b32  	%r955, %r955, %r573;
	ld.global.u32 	%r574, [%rd8+28];
	xor.b32  	%r954, %r954, %r574;
	ld.global.u32 	%r575, [%rd8+32];
	xor.b32  	%r953, %r953, %r575;
	ld.global.u32 	%r576, [%rd8+36];
	xor.b32  	%r952, %r952, %r576;
$L__BB1_9:
	and.b32  	%r578, %r561, 4;
	setp.eq.s32 	%p7, %r578, 0;
	@%p7 bra 	$L__BB1_11;
	ld.global.u32 	%r579, [%rd8+40];
	xor.b32  	%r956, %r956, %r579;
	ld.global.u32 	%r580, [%rd8+44];
	xor.b32  	%r955, %r955, %r580;
	ld.global.u32 	%r581, [%rd8+48];
	xor.b32  	%r954, %r954, %r581;
	ld.global.u32 	%r582, [%rd8+52];
	xor.b32  	%r953, %r953, %r582;
	ld.global.u32 	%r583, [%rd8+56];
	xor.b32  	%r952, %r952, %r583;
$L__BB1_11:
	and.b32  	%r585, %r561, 8;
	setp.eq.s32 	%p8, %r585, 0;
	@%p8 bra 	$L__BB1_13;
	ld.global.u32 	%r586, [%rd8+60];
	xor.b32  	%r956, %r956, %r586;
	ld.global.u32 	%r587, [%rd8+64];
	xor.b32  	%r955, %r955, %r587;
	ld.global.u32 	%r588, [%rd8+68];
	xor.b32  	%r954, %r954, %r588;
	ld.global.u32 	%r589, [%rd8+72];
	xor.b32  	%r953, %r953, %r589;
	ld.global.u32 	%r590, [%rd8+76];
	xor.b32  	%r952, %r952, %r590;
$L__BB1_13:
	and.b32  	%r592, %r561, 16;
	setp.eq.s32 	%p9, %r592, 0;
	@%p9 bra 	$L__BB1_15;
	ld.global.u32 	%r593, [%rd8+80];
	xor.b32  	%r956, %r956, %r593;
	ld.global.u32 	%r594, [%rd8+84];
	xor.b32  	%r955, %r955, %r594;
	ld.global.u32 	%r595, [%rd8+88];
	xor.b32  	%r954, %r954, %r595;
	ld.global.u32 	%r596, [%rd8+92];
	xor.b32  	%r953, %r953, %r596;
	ld.global.u32 	%r597, [%rd8+96];
	xor.b32  	%r952, %r952, %r597;
$L__BB1_15:
	and.b32  	%r599, %r561, 32;
	setp.eq.s32 	%p10, %r599, 0;
	@%p10 bra 	$L__BB1_17;
	ld.global.u32 	%r600, [%rd8+100];
	xor.b32  	%r956, %r956, %r600;
	ld.global.u32 	%r601, [%rd8+104];
	xor.b32  	%r955, %r955, %r601;
	ld.global.u32 	%r602, [%rd8+108];
	xor.b32  	%r954, %r954, %r602;
	ld.global.u32 	%r603, [%rd8+112];
	xor.b32  	%r953, %r953, %r603;
	ld.global.u32 	%r604, [%rd8+116];
	xor.b32  	%r952, %r952, %r604;
$L__BB1_17:
	and.b32  	%r606, %r561, 64;
	setp.eq.s32 	%p11, %r606, 0;
	@%p11 bra 	$L__BB1_19;
	ld.global.u32 	%r607, [%rd8+120];
	xor.b32  	%r956, %r956, %r607;
	ld.global.u32 	%r608, [%rd8+124];
	xor.b32  	%r955, %r955, %r608;
	ld.global.u32 	%r609, [%rd8+128];
	xor.b32  	%r954, %r954, %r609;
	ld.global.u32 	%r610, [%rd8+132];
	xor.b32  	%r953, %r953, %r610;
	ld.global.u32 	%r611, [%rd8+136];
	xor.b32  	%r952, %r952, %r611;
$L__BB1_19:
	and.b32  	%r613, %r561, 128;
	setp.eq.s32 	%p12, %r613, 0;
	@%p12 bra 	$L__BB1_21;
	ld.global.u32 	%r614, [%rd8+140];
	xor.b32  	%r956, %r956, %r614;
	ld.global.u32 	%r615, [%rd8+144];
	xor.b32  	%r955, %r955, %r615;
	ld.global.u32 	%r616, [%rd8+148];
	xor.b32  	%r954, %r954, %r616;
	ld.global.u32 	%r617, [%rd8+152];
	xor.b32  	%r953, %r953, %r617;
	ld.global.u32 	%r618, [%rd8+156];
	xor.b32  	%r952, %r952, %r618;
$L__BB1_21:
	and.b32  	%r620, %r561, 256;
	setp.eq.s32 	%p13, %r620, 0;
	@%p13 bra 	$L__BB1_23;
	ld.global.u32 	%r621, [%rd8+160];
	xor.b32  	%r956, %r956, %r621;
	ld.global.u32 	%r622, [%rd8+164];
	xor.b32  	%r955, %r955, %r622;
	ld.global.u32 	%r623, [%rd8+168];
	xor.b32  	%r954, %r954, %r623;
	ld.global.u32 	%r624, [%rd8+172];
	xor.b32  	%r953, %r953, %r624;
	ld.global.u32 	%r625, [%rd8+176];
	xor.b32  	%r952, %r952, %r625;
$L__BB1_23:
	and.b32  	%r627, %r561, 512;
	setp.eq.s32 	%p14, %r627, 0;
	@%p14 bra 	$L__BB1_25;
	ld.global.u32 	%r628, [%rd8+180];
	xor.b32  	%r956, %r956, %r628;
	ld.global.u32 	%r629, [%rd8+184];
	xor.b32  	%r955, %r955, %r629;
	ld.global.u32 	%r630, [%rd8+188];
	xor.b32  	%r954, %r954, %r630;
	ld.global.u32 	%r631, [%rd8+192];
	xor.b32  	%r953, %r953, %r631;
	ld.global.u32 	%r632, [%rd8+196];
	xor.b32  	%r952, %r952, %r632;
$L__BB1_25:
	and.b32  	%r634, %r561, 1024;
	setp.eq.s32 	%p15, %r634, 0;
	@%p15 bra 	$L__BB1_27;
	ld.global.u32 	%r635, [%rd8+200];
	xor.b32  	%r956, %r956, %r635;
	ld.global.u32 	%r636, [%rd8+204];
	xor.b32  	%r955, %r955, %r636;
	ld.global.u32 	%r637, [%rd8+208];
	xor.b32  	%r954, %r954, %r637;
	ld.global.u32 	%r638, [%rd8+212];
	xor.b32  	%r953, %r953, %r638;
	ld.global.u32 	%r639, [%rd8+216];
	xor.b32  	%r952, %r952, %r639;
$L__BB1_27:
	and.b32  	%r641, %r561, 2048;
	setp.eq.s32 	%p16, %r641, 0;
	@%p16 bra 	$L__BB1_29;
	ld.global.u32 	%r642, [%rd8+220];
	xor.b32  	%r956, %r956, %r642;
	ld.global.u32 	%r643, [%rd8+224];
	xor.b32  	%r955, %r955, %r643;
	ld.global.u32 	%r644, [%rd8+228];
	xor.b32  	%r954, %r954, %r644;
	ld.global.u32 	%r645, [%rd8+232];
	xor.b32  	%r953, %r953, %r645;
	ld.global.u32 	%r646, [%rd8+236];
	xor.b32  	%r952, %r952, %r646;
$L__BB1_29:
	and.b32  	%r648, %r561, 4096;
	setp.eq.s32 	%p17, %r648, 0;
	@%p17 bra 	$L__BB1_31;
	ld.global.u32 	%r649, [%rd8+240];
	xor.b32  	%r956, %r956, %r649;
	ld.global.u32 	%r650, [%rd8+244];
	xor.b32  	%r955, %r955, %r650;
	ld.global.u32 	%r651, [%rd8+248];
	xor.b32  	%r954, %r954, %r651;
	ld.global.u32 	%r652, [%rd8+252];
	xor.b32  	%r953, %r953, %r652;
	ld.global.u32 	%r653, [%rd8+256];
	xor.b32  	%r952, %r952, %r653;
$L__BB1_31:
	and.b32  	%r655, %r561, 8192;
	setp.eq.s32 	%p18, %r655, 0;
	@%p18 bra 	$L__BB1_33;
	ld.global.u32 	%r656, [%rd8+260];
	xor.b32  	%r956, %r956, %r656;
	ld.global.u32 	%r657, [%rd8+264];
	xor.b32  	%r955, %r955, %r657;
	ld.global.u32 	%r658, [%rd8+268];
	xor.b32  	%r954, %r954, %r658;
	ld.global.u32 	%r659, [%rd8+272];
	xor.b32  	%r953, %r953, %r659;
	ld.global.u32 	%r660, [%rd8+276];
	xor.b32  	%r952, %r952, %r660;
$L__BB1_33:
	and.b32  	%r662, %r561, 16384;
	setp.eq.s32 	%p19, %r662, 0;
	@%p19 bra 	$L__BB1_35;
	ld.global.u32 	%r663, [%rd8+280];
	xor.b32  	%r956, %r956, %r663;
	ld.global.u32 	%r664, [%rd8+284];
	xor.b32  	%r955, %r955, %r664;
	ld.global.u32 	%r665, [%rd8+288];
	xor.b32  	%r954, %r954, %r665;
	ld.global.u32 	%r666, [%rd8+292];
	xor.b32  	%r953, %r953, %r666;
	ld.global.u32 	%r667, [%rd8+296];
	xor.b32  	%r952, %r952, %r667;
$L__BB1_35:
	and.b32  	%r669, %r561, 32768;
	setp.eq.s32 	%p20, %r669, 0;
	@%p20 bra 	$L__BB1_37;
	ld.global.u32 	%r670, [%rd8+300];
	xor.b32  	%r956, %r956, %r670;
	ld.global.u32 	%r671, [%rd8+304];
	xor.b32  	%r955, %r955, %r671;
	ld.global.u32 	%r672, [%rd8+308];
	xor.b32  	%r954, %r954, %r672;
	ld.global.u32 	%r673, [%rd8+312];
	xor.b32  	%r953, %r953, %r673;
	ld.global.u32 	%r674, [%rd8+316];
	xor.b32  	%r952, %r952, %r674;
$L__BB1_37:
	add.s32 	%r951, %r951, 16;
	setp.ne.s32 	%p21, %r951, 32;
	@%p21 bra 	$L__BB1_5;
	mad.lo.s32 	%r675, %r945, -31, %r15;
	add.s32 	%r945, %r675, 1;
	setp.ne.s32 	%p22, %r945, 5;
	@%p22 bra 	$L__BB1_4;
	st.local.u32 	[%rd3+4], %r956;
	st.local.v2.u32 	[%rd3+8], {%r955, %r954};
	st.local.v2.u32 	[%rd3+16], {%r953, %r952};
	setp.eq.s64 	%p23, %rd6, 1;
	@%p23 bra 	$L__BB1_114;
	mov.b32 	%r952, 0;
	mov.u32 	%r1045, %r952;
	mov.u32 	%r1046, %r952;
	mov.u32 	%r1047, %r952;
	mov.u32 	%r956, %r952;
	mov.u32 	%r1037, %r952;
$L__BB1_41:
	mul.wide.u32 	%rd23, %r1037, 4;
	add.s64 	%rd24, %rd3, %rd23;
	ld.local.u32 	%r190, [%rd24+4];
	shl.b32 	%r191, %r1037, 5;
	mov.b32 	%r1043, 0;
$L__BB1_42:
	.pragma "nounroll";
	shr.u32 	%r678, %r190, %r1043;
	and.b32  	%r679, %r678, 1;
	setp.eq.b32 	%p24, %r679, 1;
	not.pred 	%p25, %p24;
	add.s32 	%r680, %r191, %r1043;
	mul.lo.s32 	%r681, %r680, 5;
	mul.wide.u32 	%rd25, %r681, 4;
	add.s64 	%rd9, %rd7, %rd25;
	@%p25 bra 	$L__BB1_44;
	ld.global.u32 	%r682, [%rd9];
	xor.b32  	%r956, %r956, %r682;
	ld.global.u32 	%r683, [%rd9+4];
	xor.b32  	%r1047, %r1047, %r683;
	ld.global.u32 	%r684, [%rd9+8];
	xor.b32  	%r1046, %r1046, %r684;
	ld.global.u32 	%r685, [%rd9+12];
	xor.b32  	%r1045, %r1045, %r685;
	ld.global.u32 	%r686, [%rd9+16];
	xor.b32  	%r952, %r952, %r686;
$L__BB1_44:
	and.b32  	%r688, %r678, 2;
	setp.eq.s32 	%p26, %r688, 0;
	@%p26 bra 	$L__BB1_46;
	ld.global.u32 	%r689, [%rd9+20];
	xor.b32  	%r956, %r956, %r689;
	ld.global.u32 	%r690, [%rd9+24];
	xor.b32  	%r1047, %r1047, %r690;
	ld.global.u32 	%r691, [%rd9+28];
	xor.b32  	%r1046, %r1046, %r691;
	ld.global.u32 	%r692, [%rd9+32];
	xor.b32  	%r1045, %r1045, %r692;
	ld.global.u32 	%r693, [%rd9+36];
	xor.b32  	%r952, %r952, %r693;
$L__BB1_46:
	and.b32  	%r695, %r678, 4;
	setp.eq.s32 	%p27, %r695, 0;
	@%p27 bra 	$L__BB1_48;
	ld.global.u32 	%r696, [%rd9+40];
	xor.b32  	%r956, %r956, %r696;
	ld.global.u32 	%r697, [%rd9+44];
	xor.b32  	%r1047, %r1047, %r697;
	ld.global.u32 	%r698, [%rd9+48];
	xor.b32  	%r1046, %r1046, %r698;
	ld.global.u32 	%r699, [%rd9+52];
	xor.b32  	%r1045, %r1045, %r699;
	ld.global.u32 	%r700, [%rd9+56];
	xor.b32  	%r952, %r952, %r700;
$L__BB1_48:
	and.b32  	%r702, %r678, 8;
	setp.eq.s32 	%p28, %r702, 0;
	@%p28 bra 	$L__BB1_50;
	ld.global.u32 	%r703, [%rd9+60];
	xor.b32  	%r956, %r956, %r703;
	ld.global.u32 	%r704, [%rd9+64];
	xor.b32  	%r1047, %r1047, %r704;
	ld.global.u32 	%r705, [%rd9+68];
	xor.b32  	%r1046, %r1046, %r705;
	ld.global.u32 	%r706, [%rd9+72];
	xor.b32  	%r1045, %r1045, %r706;
	ld.global.u32 	%r707, [%rd9+76];
	xor.b32  	%r952, %r952, %r707;
$L__BB1_50:
	and.b32  	%r709, %r678, 16;
	setp.eq.s32 	%p29, %r709, 0;
	@%p29 bra 	$L__BB1_52;
	ld.global.u32 	%r710, [%rd9+80];
	xor.b32  	%r956, %r956, %r710;
	ld.global.u32 	%r711, [%rd9+84];
	xor.b32  	%r1047, %r1047, %r711;
	ld.global.u32 	%r712, [%rd9+88];
	xor.b32  	%r1046, %r1046, %r712;
	ld.global.u32 	%r713, [%rd9+92];
	xor.b32  	%r1045, %r1045, %r713;
	ld.global.u32 	%r714, [%rd9+96];
	xor.b32  	%r952, %r952, %r714;
$L__BB1_52:
	and.b32  	%r716, %r678, 32;
	setp.eq.s32 	%p30, %r716, 0;
	@%p30 bra 	$L__BB1_54;
	ld.global.u32 	%r717, [%rd9+100];
	xor.b32  	%r956, %r956, %r717;
	ld.global.u32 	%r718, [%rd9+104];
	xor.b32  	%r1047, %r1047, %r718;
	ld.global.u32 	%r719, [%rd9+108];
	xor.b32  	%r1046, %r1046, %r719;
	ld.global.u32 	%r720, [%rd9+112];
	xor.b32  	%r1045, %r1045, %r720;
	ld.global.u32 	%r721, [%rd9+116];
	xor.b32  	%r952, %r952, %r721;
$L__BB1_54:
	and.b32  	%r723, %r678, 64;
	setp.eq.s32 	%p31, %r723, 0;
	@%p31 bra 	$L__BB1_56;
	ld.global.u32 	%r724, [%rd9+120];
	xor.b32  	%r956, %r956, %r724;
	ld.global.u32 	%r725, [%rd9+124];
	xor.b32  	%r1047, %r1047, %r725;
	ld.global.u32 	%r726, [%rd9+128];
	xor.b32  	%r1046, %r1046, %r726;
	ld.global.u32 	%r727, [%rd9+132];
	xor.b32  	%r1045, %r1045, %r727;
	ld.global.u32 	%r728, [%rd9+136];
	xor.b32  	%r952, %r952, %r728;
$L__BB1_56:
	and.b32  	%r730, %r678, 128;
	setp.eq.s32 	%p32, %r730, 0;
	@%p32 bra 	$L__BB1_58;
	ld.global.u32 	%r731, [%rd9+140];
	xor.b32  	%r956, %r956, %r731;
	ld.global.u32 	%r732, [%rd9+144];
	xor.b32  	%r1047, %r1047, %r732;
	ld.global.u32 	%r733, [%rd9+148];
	xor.b32  	%r1046, %r1046, %r733;
	ld.global.u32 	%r734, [%rd9+152];
	xor.b32  	%r1045, %r1045, %r734;
	ld.global.u32 	%r735, [%rd9+156];
	xor.b32  	%r952, %r952, %r735;
$L__BB1_58:
	and.b32  	%r737, %r678, 256;
	setp.eq.s32 	%p33, %r737, 0;
	@%p33 bra 	$L__BB1_60;
	ld.global.u32 	%r738, [%rd9+160];
	xor.b32  	%r956, %r956, %r738;
	ld.global.u32 	%r739, [%rd9+164];
	xor.b32  	%r1047, %r1047, %r739;
	ld.global.u32 	%r740, [%rd9+168];
	xor.b32  	%r1046, %r1046, %r740;
	ld.global.u32 	%r741, [%rd9+172];
	xor.b32  	%r1045, %r1045, %r741;
	ld.global.u32 	%r742, [%rd9+176];
	xor.b32  	%r952, %r952, %r742;
$L__BB1_60:
	and.b32  	%r744, %r678, 512;
	setp.eq.s32 	%p34, %r744, 0;
	@%p34 bra 	$L__BB1_62;
	ld.global.u32 	%r745, [%rd9+180];
	xor.b32  	%r956, %r956, %r745;
	ld.global.u32 	%r746, [%rd9+184];
	xor.b32  	%r1047, %r1047, %r746;
	ld.global.u32 	%r747, [%rd9+188];
	xor.b32  	%r1046, %r1046, %r747;
	ld.global.u32 	%r748, [%rd9+192];
	xor.b32  	%r1045, %r1045, %r748;
	ld.global.u32 	%r749, [%rd9+196];
	xor.b32  	%r952, %r952, %r749;
$L__BB1_62:
	and.b32  	%r751, %r678, 1024;
	setp.eq.s32 	%p35, %r751, 0;
	@%p35 bra 	$L__BB1_64;
	ld.global.u32 	%r752, [%rd9+200];
	xor.b32  	%r956, %r956, %r752;
	ld.global.u32 	%r753, [%rd9+204];
	xor.b32  	%r1047, %r1047, %r753;
	ld.global.u32 	%r754, [%rd9+208];
	xor.b32  	%r1046, %r1046, %r754;
	ld.global.u32 	%r755, [%rd9+212];
	xor.b32  	%r1045, %r1045, %r755;
	ld.global.u32 	%r756, [%rd9+216];
	xor.b32  	%r952, %r952, %r756;
$L__BB1_64:
	and.b32  	%r758, %r678, 2048;
	setp.eq.s32 	%p36, %r758, 0;
	@%p36 bra 	$L__BB1_66;
	ld.global.u32 	%r759, [%rd9+220];
	xor.b32  	%r956, %r956, %r759;
	ld.global.u32 	%r760, [%rd9+224];
	xor.b32  	%r1047, %r1047, %r760;
	ld.global.u32 	%r761, [%rd9+228];
	xor.b32  	%r1046, %r1046, %r761;
	ld.global.u32 	%r762, [%rd9+232];
	xor.b32  	%r1045, %r1045, %r762;
	ld.global.u32 	%r763, [%rd9+236];
	xor.b32  	%r952, %r952, %r763;
$L__BB1_66:
	and.b32  	%r765, %r678, 4096;
	setp.eq.s32 	%p37, %r765, 0;
	@%p37 bra 	$L__BB1_68;
	ld.global.u32 	%r766, [%rd9+240];
	xor.b32  	%r956, %r956, %r766;
	ld.global.u32 	%r767, [%rd9+244];
	xor.b32  	%r1047, %r1047, %r767;
	ld.global.u32 	%r768, [%rd9+248];
	xor.b32  	%r1046, %r1046, %r768;
	ld.global.u32 	%r769, [%rd9+252];
	xor.b32  	%r1045, %r1045, %r769;
	ld.global.u32 	%r770, [%rd9+256];
	xor.b32  	%r952, %r952, %r770;
$L__BB1_68:
	and.b32  	%r772, %r678, 8192;
	setp.eq.s32 	%p38, %r772, 0;
	@%p38 bra 	$L__BB1_70;
	ld.global.u32 	%r773, [%rd9+260];
	xor.b32  	%r956, %r956, %r773;
	ld.global.u32 	%r774, [%rd9+264];
	xor.b32  	%r1047, %r1047, %r774;
	ld.global.u32 	%r775, [%rd9+268];
	xor.b32  	%r1046, %r1046, %r775;
	ld.global.u32 	%r776, [%rd9+272];
	xor.b32  	%r1045, %r1045, %r776;
	ld.global.u32 	%r777, [%rd9+276];
	xor.b32  	%r952, %r952, %r777;
$L__BB1_70:
	and.b32  	%r779, %r678, 16384;
	setp.eq.s32 	%p39, %r779, 0;
	@%p39 bra 	$L__BB1_72;
	ld.global.u32 	%r780, [%rd9+280];
	xor.b32  	%r956, %r956, %r780;
	ld.global.u32 	%r781, [%rd9+284];
	xor.b32  	%r1047, %r1047, %r781;
	ld.global.u32 	%r782, [%rd9+288];
	xor.b32  	%r1046, %r1046, %r782;
	ld.global.u32 	%r783, [%rd9+292];
	xor.b32  	%r1045, %r1045, %r783;
	ld.global.u32 	%r784, [%rd9+296];
	xor.b32  	%r952, %r952, %r784;
$L__BB1_72:
	and.b32  	%r786, %r678, 32768;
	setp.eq.s32 	%p40, %r786, 0;
	@%p40 bra 	$L__BB1_74;
	ld.global.u32 	%r787, [%rd9+300];
	xor.b32  	%r956, %r956, %r787;
	ld.global.u32 	%r788, [%rd9+304];
	xor.b32  	%r1047, %r1047, %r788;
	ld.global.u32 	%r789, [%rd9+308];
	xor.b32  	%r1046, %r1046, %r789;
	ld.global.u32 	%r790, [%rd9+312];
	xor.b32  	%r1045, %r1045, %r790;
	ld.global.u32 	%r791, [%rd9+316];
	xor.b32  	%r952, %r952, %r791;
$L__BB1_74:
	add.s32 	%r1043, %r1043, 16;
	setp.ne.s32 	%p41, %r1043, 32;
	@%p41 bra 	$L__BB1_42;
	mad.lo.s32 	%r792, %r1037, -31, %r191;
	add.s32 	%r1037, %r792, 1;
	setp.ne.s32 	%p42, %r1037, 5;
	@%p42 bra 	$L__BB1_41;
	st.local.u32 	[%rd3+4], %r956;
	st.local.v2.u32 	[%rd3+8], {%r1047, %r1046};
	st.local.v2.u32 	[%rd3+16], {%r1045, %r952};
	setp.ne.s64 	%p43, %rd6, 3;
	@%p43 bra 	$L__BB1_114;
	mov.b32 	%r952, 0;
	mov.u32 	%r1137, %r952;
	mov.u32 	%r1138, %r952;
	mov.u32 	%r1139, %r952;
	mov.u32 	%r956, %r952;
	mov.u32 	%r1129, %r952;
$L__BB1_78:
	mul.wide.u32 	%rd26, %r1129, 4;
	add.s64 	%rd27, %rd3, %rd26;
	ld.local.u32 	%r366, [%rd27+4];
	shl.b32 	%r367, %r1129, 5;
	mov.b32 	%r1135, 0;
$L__BB1_79:
	.pragma "nounroll";
	shr.u32 	%r795, %r366, %r1135;
	and.b32  	%r796, %r795, 1;
	setp.eq.b32 	%p44, %r796, 1;
	not.pred 	%p45, %p44;
	add.s32 	%r797, %r367, %r1135;
	mul.lo.s32 	%r798, %r797, 5;
	mul.wide.u32 	%rd28, %r798, 4;
	add.s64 	%rd10, %rd7, %rd28;
	@%p45 bra 	$L__BB1_81;
	ld.global.u32 	%r799, [%rd10];
	xor.b32  	%r956, %r956, %r799;
	ld.global.u32 	%r800, [%rd10+4];
	xor.b32  	%r1139, %r1139, %r800;
	ld.global.u32 	%r801, [%rd10+8];
	xor.b32  	%r1138, %r1138, %r801;
	ld.global.u32 	%r802, [%rd10+12];
	xor.b32  	%r1137, %r1137, %r802;
	ld.global.u32 	%r803, [%rd10+16];
	xor.b32  	%r952, %r952, %r803;
$L__BB1_81:
	and.b32  	%r805, %r795, 2;
	setp.eq.s32 	%p46, %r805, 0;
	@%p46 bra 	$L__BB1_83;
	ld.global.u32 	%r806, [%rd10+20];
	xor.b32  	%r956, %r956, %r806;
	ld.global.u32 	%r807, [%rd10+24];
	xor.b32  	%r1139, %r1139, %r807;
	ld.global.u32 	%r808, [%rd10+28];
	xor.b32  	%r1138, %r1138, %r808;
	ld.global.u32 	%r809, [%rd10+32];
	xor.b32  	%r1137, %r1137, %r809;
	ld.global.u32 	%r810, [%rd10+36];
	xor.b32  	%r952, %r952, %r810;
$L__BB1_83:
	and.b32  	%r812, %r795, 4;
	setp.eq.s32 	%p47, %r812, 0;
	@%p47 bra 	$L__BB1_85;
	ld.global.u32 	%r813, [%rd10+40];
	xor.b32  	%r956, %r956, %r813;
	ld.global.u32 	%r814, [%rd10+44];
	xor.b32  	%r1139, %r1139, %r814;
	ld.global.u32 	%r815, [%rd10+48];
	xor.b32  	%r1138, %r1138, %r815;
	ld.global.u32 	%r816, [%rd10+52];
	xor.b32  	%r1137, %r1137, %r816;
	ld.global.u32 	%r817, [%rd10+56];
	xor.b32  	%r952, %r952, %r817;
$L__BB1_85:
	and.b32  	%r819, %r795, 8;
	setp.eq.s32 	%p48, %r819, 0;
	@%p48 bra 	$L__BB1_87;
	ld.global.u32 	%r820, [%rd10+60];
	xor.b32  	%r956, %r956, %r820;
	ld.global.u32 	%r821, [%rd10+64];
	xor.b32  	%r1139, %r1139, %r821;
	ld.global.u32 	%r822, [%rd10+68];
	xor.b32  	%r1138, %r1138, %r822;
	ld.global.u32 	%r823, [%rd10+72];
	xor.b32  	%r1137, %r1137, %r823;
	ld.global.u32 	%r824, [%rd10+76];
	xor.b32  	%r952, %r952, %r824;
$L__BB1_87:
	and.b32  	%r826, %r795, 16;
	setp.eq.s32 	%p49, %r826, 0;
	@%p49 bra 	$L__BB1_89;
	ld.global.u32 	%r827, [%rd10+80];
	xor.b32  	%r956, %r956, %r827;
	ld.global.u32 	%r828, [%rd10+84];
	xor.b32  	%r1139, %r1139, %r828;
	ld.global.u32 	%r829, [%rd10+88];
	xor.b32  	%r1138, %r1138, %r829;
	ld.global.u32 	%r830, [%rd10+92];
	xor.b32  	%r1137, %r1137, %r830;
	ld.global.u32 	%r831, [%rd10+96];
	xor.b32  	%r952, %r952, %r831;
$L__BB1_89:
	and.b32  	%r833, %r795, 32;
	setp.eq.s32 	%p50, %r833, 0;
	@%p50 bra 	$L__BB1_91;
	ld.global.u32 	%r834, [%rd10+100];
	xor.b32  	%r956, %r956, %r834;
	ld.global.u32 	%r835, [%rd10+104];
	xor.b32  	%r1139, %r1139, %r835;
	ld.global.u32 	%r836, [%rd10+108];
	xor.b32  	%r1138, %r1138, %r836;
	ld.global.u32 	%r837, [%rd10+112];
	xor.b32  	%r1137, %r1137, %r837;
	ld.global.u32 	%r838, [%rd10+116];
	xor.b32  	%r952, %r952, %r838;
$L__BB1_91:
	and.b32  	%r840, %r795, 64;
	setp.eq.s32 	%p51, %r840, 0;
	@%p51 bra 	$L__BB1_93;
	ld.global.u32 	%r841, [%rd10+120];
	xor.b32  	%r956, %r956, %r841;
	ld.global.u32 	%r842, [%rd10+124];
	xor.b32  	%r1139, %r1139, %r842;
	ld.global.u32 	%r843, [%rd10+128];
	xor.b32  	%r1138, %r1138, %r843;
	ld.global.u32 	%r844, [%rd10+132];
	xor.b32  	%r1137, %r1137, %r844;
	ld.global.u32 	%r845, [%rd10+136];
	xor.b32  	%r952, %r952, %r845;
$L__BB1_93:
	and.b32  	%r847, %r795, 128;
	setp.eq.s32 	%p52, %r847, 0;
	@%p52 bra 	$L__BB1_95;
	ld.global.u32 	%r848, [%rd10+140];
	xor.b32  	%r956, %r956, %r848;
	ld.global.u32 	%r849, [%rd10+144];
	xor.b32  	%r1139, %r1139, %r849;
	ld.global.u32 	%r850, [%rd10+148];
	xor.b32  	%r1138, %r1138, %r850;
	ld.global.u32 	%r851, [%rd10+152];
	xor.b32  	%r1137, %r1137, %r851;
	ld.global.u32 	%r852, [%rd10+156];
	xor.b32  	%r952, %r952, %r852;
$L__BB1_95:
	and.b32  	%r854, %r795, 256;
	setp.eq.s32 	%p53, %r854, 0;
	@%p53 bra 	$L__BB1_97;
	ld.global.u32 	%r855, [%rd10+160];
	xor.b32  	%r956, %r956, %r855;
	ld.global.u32 	%r856, [%rd10+164];
	xor.b32  	%r1139, %r1139, %r856;
	ld.global.u32 	%r857, [%rd10+168];
	xor.b32  	%r1138, %r1138, %r857;
	ld.global.u32 	%r858, [%rd10+172];
	xor.b32  	%r1137, %r1137, %r858;
	ld.global.u32 	%r859, [%rd10+176];
	xor.b32  	%r952, %r952, %r859;
$L__BB1_97:
	and.b32  	%r861, %r795, 512;
	setp.eq.s32 	%p54, %r861, 0;
	@%p54 bra 	$L__BB1_99;
	ld.global.u32 	%r862, [%rd10+180];
	xor.b32  	%r956, %r956, %r862;
	ld.global.u32 	%r863, [%rd10+184];
	xor.b32  	%r1139, %r1139, %r863;
	ld.global.u32 	%r864, [%rd10+188];
	xor.b32  	%r1138, %r1138, %r864;
	ld.global.u32 	%r865, [%rd10+192];
	xor.b32  	%r1137, %r1137, %r865;
	ld.global.u32 	%r866, [%rd10+196];
	xor.b32  	%r952, %r952, %r866;
$L__BB1_99:
	and.b32  	%r868, %r795, 1024;
	setp.eq.s32 	%p55, %r868, 0;
	@%p55 bra 	$L__BB1_101;
	ld.global.u32 	%r869, [%rd10+200];
	xor.b32  	%r956, %r956, %r869;
	ld.global.u32 	%r870, [%rd10+204];
	xor.b32  	%r1139, %r1139, %r870;
	ld.global.u32 	%r871, [%rd10+208];
	xor.b32  	%r1138, %r1138, %r871;
	ld.global.u32 	%r872, [%rd10+212];
	xor.b32  	%r1137, %r1137, %r872;
	ld.global.u32 	%r873, [%rd10+216];
	xor.b32  	%r952, %r952, %r873;
$L__BB1_101:
	and.b32  	%r875, %r795, 2048;
	setp.eq.s32 	%p56, %r875, 0;
	@%p56 bra 	$L__BB1_103;
	ld.global.u32 	%r876, [%rd10+220];
	xor.b32  	%r956, %r956, %r876;
	ld.global.u32 	%r877, [%rd10+224];
	xor.b32  	%r1139, %r1139, %r877;
	ld.global.u32 	%r878, [%rd10+228];
	xor.b32  	%r1138, %r1138, %r878;
	ld.global.u32 	%r879, [%rd10+232];
	xor.b32  	%r1137, %r1137, %r879;
	ld.global.u32 	%r880, [%rd10+236];
	xor.b32  	%r952, %r952, %r880;
$L__BB1_103:
	and.b32  	%r882, %r795, 4096;
	setp.eq.s32 	%p57, %r882, 0;
	@%p57 bra 	$L__BB1_105;
	ld.global.u32 	%r883, [%rd10+240];
	xor.b32  	%r956, %r956, %r883;
	ld.global.u32 	%r884, [%rd10+244];
	xor.b32  	%r1139, %r1139, %r884;
	ld.global.u32 	%r885, [%rd10+248];
	xor.b32  	%r1138, %r1138, %r885;
	ld.global.u32 	%r886, [%rd10+252];
	xor.b32  	%r1137, %r1137, %r886;
	ld.global.u32 	%r887, [%rd10+256];
	xor.b32  	%r952, %r952, %r887;
$L__BB1_105:
	and.b32  	%r889, %r795, 8192;
	setp.eq.s32 	%p58, %r889, 0;
	@%p58 bra 	$L__BB1_107;
	ld.global.u32 	%r890, [%rd10+260];
	xor.b32  	%r956, %r956, %r890;
	ld.global.u32 	%r891, [%rd10+264];
	xor.b32  	%r1139, %r1139, %r891;
	ld.global.u32 	%r892, [%rd10+268];
	xor.b32  	%r1138, %r1138, %r892;
	ld.global.u32 	%r893, [%rd10+272];
	xor.b32  	%r1137, %r1137, %r893;
	ld.global.u32 	%r894, [%rd10+276];
	xor.b32  	%r952, %r952, %r894;
$L__BB1_107:
	and.b32  	%r896, %r795, 16384;
	setp.eq.s32 	%p59, %r896, 0;
	@%p59 bra 	$L__BB1_109;
	ld.global.u32 	%r897, [%rd10+280];
	xor.b32  	%r956, %r956, %r897;
	ld.global.u32 	%r898, [%rd10+284];
	xor.b32  	%r1139, %r1139, %r898;
	ld.global.u32 	%r899, [%rd10+288];
	xor.b32  	%r1138, %r1138, %r899;
	ld.global.u32 	%r900, [%rd10+292];
	xor.b32  	%r1137, %r1137, %r900;
	ld.global.u32 	%r901, [%rd10+296];
	xor.b32  	%r952, %r952, %r901;
$L__BB1_109:
	and.b32  	%r903, %r795, 32768;
	setp.eq.s32 	%p60, %r903, 0;
	@%p60 bra 	$L__BB1_111;
	ld.global.u32 	%r904, [%rd10+300];
	xor.b32  	%r956, %r956, %r904;
	ld.global.u32 	%r905, [%rd10+304];
	xor.b32  	%r1139, %r1139, %r905;
	ld.global.u32 	%r906, [%rd10+308];
	xor.b32  	%r1138, %r1138, %r906;
	ld.global.u32 	%r907, [%rd10+312];
	xor.b32  	%r1137, %r1137, %r907;
	ld.global.u32 	%r908, [%rd10+316];
	xor.b32  	%r952, %r952, %r908;
$L__BB1_111:
	add.s32 	%r1135, %r1135, 16;
	setp.ne.s32 	%p61, %r1135, 32;
	@%p61 bra 	$L__BB1_79;
	mad.lo.s32 	%r909, %r1129, -31, %r367;
	add.s32 	%r1129, %r909, 1;
	setp.ne.s32 	%p62, %r1129, 5;
	@%p62 bra 	$L__BB1_78;
	st.local.u32 	[%rd3+4], %r956;
	st.local.v2.u32 	[%rd3+8], {%r1139, %r1138};
	st.local.v2.u32 	[%rd3+16], {%r1137, %r952};
$L__BB1_114:
	shr.u64 	%rd40, %rd5, 2;
	add.s32 	%r939, %r939, 1;
	setp.gt.u64 	%p63, %rd5, 3;
	@%p63 bra 	$L__BB1_2;
$L__BB1_115:
	ld.param.u32 	%r936, [_Z26kernelReemplazarPosicionesPiiiiiS__param_4];
	shr.u32 	%r910, %r956, 2;
	xor.b32  	%r911, %r910, %r956;
	shl.b32 	%r912, %r952, 4;
	shl.b32 	%r913, %r911, 1;
	xor.b32  	%r914, %r913, %r912;
	xor.b32  	%r915, %r914, %r911;
	xor.b32  	%r916, %r915, %r952;
	add.s32 	%r917, %r2, %r916;
	add.s32 	%r918, %r917, 362437;
	rem.u32 	%r919, %r918, %r936;
	add.s32 	%r541, %r919, 1;
	mul.wide.s32 	%rd29, %r1, 4;
	add.s64 	%rd12, %rd1, %rd29;
	ld.global.u32 	%r920, [%rd12];
	setp.ne.s32 	%p64, %r920, -1;
	@%p64 bra 	$L__BB1_121;
	ld.param.u32 	%r935, [_Z26kernelReemplazarPosicionesPiiiiiS__param_1];
	div.s32 	%r921, %r1, %r544;
	mul.lo.s32 	%r922, %r921, %r544;
	sub.s32 	%r923, %r1, %r922;
	add.u64 	%rd30, %SP, 48;
	add.u64 	%rd13, %SPL, 48;
	st.local.v2.u32 	[%rd13], {%r1, %r921};
	st.local.u32 	[%rd13+8], %r923;
	mov.u64 	%rd31, $str;
	cvta.global.u64 	%rd32, %rd31;
	{ // callseq 0, 0
	.param .b64 param0;
	st.param.b64 	[param0], %rd32;
	.param .b64 param1;
	st.param.b64 	[param1], %rd30;
	.param .b32 retval0;
	call.uni (retval0), 
	vprintf, 
	(
	param0, 
	param1
	);
	ld.param.b32 	%r924, [retval0];
	} // callseq 0
	setp.lt.s32 	%p65, %r921, 1;
	setp.gt.s32 	%p66, %r921, %r935;
	sub.s32 	%r926, %r1, %r544;
	mul.wide.s32 	%rd33, %r926, 4;
	add.s64 	%rd14, %rd1, %rd33;
	ld.global.u32 	%r542, [%rd14];
	or.pred  	%p67, %p65, %p66;
	@%p67 bra 	$L__BB1_119;
	setp.eq.s32 	%p68, %r542, -1;
	@%p68 bra 	$L__BB1_119;
	bar.sync 	0;
	st.local.u32 	[%rd13], %r1;
	mov.u64 	%rd34, $str$1;
	cvta.global.u64 	%rd35, %rd34;
	{ // callseq 1, 0
	.param .b64 param0;
	st.param.b64 	[param0], %rd35;
	.param .b64 param1;
	st.param.b64 	[param1], %rd30;
	.param .b32 retval0;
	call.uni (retval0), 
	vprintf, 
	(
	param0, 
	param1
	);
	ld.param.b32 	%r927, [retval0];
	} // callseq 1
	ld.global.u32 	%r929, [%rd14];
	st.global.u32 	[%rd12], %r929;
	mov.b32 	%r930, -1;
	st.global.u32 	[%rd14], %r930;
	atom.global.add.u32 	%r931, [%rd2], 1;
	bar.sync 	0;
	bra.uni 	$L__BB1_121;
$L__BB1_119:
	setp.eq.s32 	%p69, %r542, -1;
	@%p69 bra 	$L__BB1_121;
	st.local.u32 	[%rd13], %r1;
	mov.u64 	%rd37, $str$2;
	cvta.global.u64 	%rd38, %rd37;
	{ // callseq 2, 0
	.param .b64 param0;
	st.param.b64 	[param0], %rd38;
	.param .b64 param1;
	st.param.b64 	[param1], %rd30;
	.param .b32 retval0;
	call.uni (retval0), 
	vprintf, 
	(
	param0, 
	param1
	);
	ld.param.b32 	%r932, [retval0];
	} // callseq 2
	abs.s32 	%r934, %r541;
	st.global.u32 	[%rd12], %r934;
$L__BB1_121:
	bar.sync 	0;
	ret;

}
	// .globl	_Z22kernelEncontrarCaminosPiS_iiS_iPbi
.visible .entry _Z22kernelEncontrarCaminosPiS_iiS_iPbi(
	.param .u64 .ptr .align 1 _Z22kernelEncontrarCaminosPiS_iiS_iPbi_param_0,
	.param .u64 .ptr .align 1 _Z22kernelEncontrarCaminosPiS_iiS_iPbi_param_1,
	.param .u32 _Z22kernelEncontrarCaminosPiS_iiS_iPbi_param_2,
	.param .u32 _Z22kernelEncontrarCaminosPiS_iiS_iPbi_param_3,
	.param .u64 .ptr .align 1 _Z22kernelEncontrarCaminosPiS_iiS_iPbi_param_4,
	.param .u32 _Z22kernelEncontrarCaminosPiS_iiS_iPbi_param_5,
	.param .u64 .ptr .align 1 _Z22kernelEncontrarCaminosPiS_iiS_iPbi_param_6,
	.param .u32 _Z22kernelEncontrarCaminosPiS_iiS_iPbi_param_7
)
{
	.local .align 8 .b8 	__local_depot2[16];
	.reg .b64 	%SP;
	.reg .b64 	%SPL;
	.reg .pred 	%p<37>;
	.reg .b16 	%rs<18>;
	.reg .b32 	%r<77>;
	.reg .b64 	%rd<53>;

	mov.u64 	%SPL, __local_depot2;
	cvta.local.u64 	%SP, %SPL;
	ld.param.u64 	%rd9, [_Z22kernelEncontrarCaminosPiS_iiS_iPbi_param_0];
	ld.param.u64 	%rd10, [_Z22kernelEncontrarCaminosPiS_iiS_iPbi_param_1];
	ld.param.u32 	%r20, [_Z22kernelEncontrarCaminosPiS_iiS_iPbi_param_2];
	ld.param.u32 	%r21, [_Z22kernelEncontrarCaminosPiS_iiS_iPbi_param_3];
	ld.param.u64 	%rd11, [_Z22kernelEncontrarCaminosPiS_iiS_iPbi_param_4];
	ld.param.u32 	%r22, [_Z22kernelEncontrarCaminosPiS_iiS_iPbi_param_5];
	ld.param.u64 	%rd8, [_Z22kernelEncontrarCaminosPiS_iiS_iPbi_param_6];
	ld.param.u32 	%r23, [_Z22kernelEncontrarCaminosPiS_iiS_iPbi_param_7];
	cvta.to.global.u64 	%rd1, %rd10;
	cvta.to.global.u64 	%rd2, %rd11;
	cvta.to.global.u64 	%rd3, %rd9;
	add.u64 	%rd12, %SP, 0;
	add.u64 	%rd4, %SPL, 0;
	mov.u32 	%r24, %ctaid.x;
	mov.u32 	%r25, %ntid.x;
	mov.u32 	%r26, %tid.x;
	mad.lo.s32 	%r1, %r24, %r25, %r26;
	mul.wide.s32 	%rd13, %r1, 4;
	add.s64 	%rd14, %rd3, %rd13;
	ld.global.u32 	%r2, [%rd14];
	setp.eq.s32 	%p2, %r2, %r23;
	@%p2 bra 	$L__BB2_2;
	setp.ne.s32 	%p3, %r2, -1;
	setp.ne.s32 	%p4, %r22, %r1;
	or.pred  	%p5, %p4, %p3;
	@%p5 bra 	$L__BB2_20;
$L__BB2_2:
	mul.lo.s32 	%r3, %r21, %r20;
	setp.ge.s32 	%p6, %r1, %r3;
	mov.b16 	%rs15, 0;
	@%p6 bra 	$L__BB2_19;
	div.s32 	%r28, %r1, %r21;
	setp.gt.s32 	%p7, %r28, -1;
	setp.le.s32 	%p8, %r28, %r20;
	and.pred  	%p1, %p7, %p8;
	mov.b32 	%r75, 0;
	mov.u64 	%rd42, $str$3;
	mov.u64 	%rd45, $str$4;
	mul.wide.s32 	%rd16, %r21, 4;
	mov.u64 	%rd39, $str$5;
	mov.u64 	%rd36, $str$6;
	mov.u32 	%r76, %r1;
	mov.u32 	%r74, %r1;
$L__BB2_4:
	mov.u32 	%r6, %r74;
	add.s32 	%r74, %r6, 1;
	rem.s32 	%r29, %r74, %r21;
	add.s32 	%r8, %r6, -1;
	mul.wide.s32 	%rd15, %r6, 4;
	add.s64 	%rd5, %rd3, %rd15;
	ld.global.u32 	%r30, [%rd5+4];
	setp.ne.s32 	%p9, %r23, %r30;
	setp.lt.s32 	%p10, %r29, 0;
	or.pred  	%p11, %p10, %p9;
	setp.eq.s32 	%p12, %r74, %r76;
	or.pred  	%p13, %p11, %p12;
	@%p13 bra 	$L__BB2_6;
	st.local.v2.u32 	[%rd4], {%r6, %r1};
	cvta.global.u64 	%rd43, %rd42;
	{ // callseq 10, 0
	.param .b64 param0;
	st.param.b64 	[param0], %rd43;
	.param .b64 param1;
	st.param.b64 	[param1], %rd12;
	.param .b32 retval0;
	call.uni (retval0), 
	vprintf, 
	(
	param0, 
	param1
	);
	ld.param.b32 	%r59, [retval0];
	} // callseq 10
	add.s32 	%r75, %r75, 1;
	mov.b32 	%r61, -1;
	st.global.u32 	[%rd5+4], %r61;
	st.local.v2.u32 	[%rd4], {%r74, %r1};
	cvta.global.u64 	%rd46, %rd45;
	{ // callseq 11, 0
	.param .b64 param0;
	st.param.b64 	[param0], %rd46;
	.param .b64 param1;
	st.param.b64 	[param1], %rd12;
	.param .b32 retval0;
	call.uni (retval0), 
	vprintf, 
	(
	param0, 
	param1
	);
	ld.param.b32 	%r62, [retval0];
	} // callseq 11
	mov.b16 	%rs15, 0;
	mov.u16 	%rs16, %rs15;
	mov.u32 	%r76, %r6;
	bra.uni 	$L__BB2_18;
$L__BB2_6:
	add.s32 	%r74, %r6, %r21;
	add.s64 	%rd6, %rd5, %rd16;
	ld.global.u32 	%r31, [%rd6];
	setp.ne.s32 	%p14, %r23, %r31;
	setp.eq.s32 	%p15, %r74, %r76;
	or.pred  	%p16, %p14, %p15;
	setp.ge.s32 	%p17, %r74, %r3;
	or.pred  	%p18, %p17, %p16;
	@%p18 bra 	$L__BB2_8;
	st.local.v2.u32 	[%rd4], {%r74, %r6};
	st.local.u32 	[%rd4+8], %r1;
	cvta.global.u64 	%rd40, %rd39;
	{ // callseq 9, 0
	.param .b64 param0;
	st.param.b64 	[param0], %rd40;
	.param .b64 param1;
	st.param.b64 	[param1], %rd12;
	.param .b32 retval0;
	call.uni (retval0), 
	vprintf, 
	(
	param0, 
	param1
	);
	ld.param.b32 	%r56, [retval0];
	} // callseq 9
	add.s32 	%r75, %r75, 1;
	mov.b32 	%r58, -1;
	st.global.u32 	[%rd6], %r58;
	mov.b16 	%rs15, 0;
	mov.u16 	%rs16, %rs15;
	mov.u32 	%r76, %r6;
	bra.uni 	$L__BB2_18;
$L__BB2_8:
	ld.global.u32 	%r32, [%rd5+-4];
	setp.ne.s32 	%p19, %r23, %r32;
	rem.s32 	%r33, %r8, %r21;
	setp.lt.s32 	%p20, %r33, 0;
	or.pred  	%p21, %p20, %p19;
	setp.eq.s32 	%p22, %r8, %r76;
	or.pred  	%p23, %p21, %p22;
	@%p23 bra 	$L__BB2_10;
	add.s32 	%r75, %r75, 1;
	st.local.v2.u32 	[%rd4], {%r8, %r1};
	cvta.global.u64 	%rd37, %rd36;
	add.u64 	%rd38, %SP, 0;
	{ // callseq 8, 0
	.param .b64 param0;
	st.param.b64 	[param0], %rd37;
	.param .b64 param1;
	st.param.b64 	[param1], %rd38;
	.param .b32 retval0;
	call.uni (retval0), 
	vprintf, 
	(
	param0, 
	param1
	);
	ld.param.b32 	%r53, [retval0];
	} // callseq 8
	mov.b32 	%r55, -1;
	st.global.u32 	[%rd5+-4], %r55;
	mov.b16 	%rs15, 0;
	mov.u16 	%rs16, %rs15;
	mov.u32 	%r74, %r8;
	mov.u32 	%r76, %r6;
	bra.uni 	$L__BB2_18;
$L__BB2_10:
	sub.s32 	%r74, %r6, %r21;
	mul.wide.s32 	%rd17, %r74, 4;
	add.s64 	%rd7, %rd3, %rd17;
	ld.global.u32 	%r34, [%rd7];
	setp.eq.s32 	%p24, %r23, %r34;
	setp.ne.s32 	%p25, %r74, %r76;
	and.pred  	%p26, %p24, %p25;
	setp.ge.s32 	%p27, %r6, %r21;
	and.pred  	%p28, %p27, %p26;
	and.pred  	%p29, %p28, %p1;
	not.pred 	%p30, %p29;
	@%p30 bra 	$L__BB2_12;
	add.s32 	%r75, %r75, 1;
	st.local.v2.u32 	[%rd4], {%r74, %r6};
	st.local.u32 	[%rd4+8], %r1;
	mov.u64 	%rd33, $str$7;
	cvta.global.u64 	%rd34, %rd33;
	add.u64 	%rd35, %SP, 0;
	{ // callseq 7, 0
	.param .b64 param0;
	st.param.b64 	[param0], %rd34;
	.param .b64 param1;
	st.param.b64 	[param1], %rd35;
	.param .b32 retval0;
	call.uni (retval0), 
	vprintf, 
	(
	param0, 
	param1
	);
	ld.param.b32 	%r50, [retval0];
	} // callseq 7
	mov.b32 	%r52, -1;
	st.global.u32 	[%rd7], %r52;
	mov.b16 	%rs15, 0;
	mov.u16 	%rs16, %rs15;
	mov.u32 	%r76, %r6;
	bra.uni 	$L__BB2_18;
$L__BB2_12:
	ld.global.u32 	%r35, [%rd2];
	st.local.u32 	[%rd4], %r35;
	mov.u64 	%rd18, $str$8;
	cvta.global.u64 	%rd19, %rd18;
	add.u64 	%rd20, %SP, 0;
	{ // callseq 3, 0
	.param .b64 param0;
	st.param.b64 	[param0], %rd19;
	.param .b64 param1;
	st.param.b64 	[param1], %rd20;
	.param .b32 retval0;
	call.uni (retval0), 
	vprintf, 
	(
	param0, 
	param1
	);
	ld.param.b32 	%r36, [retval0];
	} // callseq 3
	st.local.u32 	[%rd4], %r1;
	mov.u64 	%rd21, $str$9;
	cvta.global.u64 	%rd22, %rd21;
	{ // callseq 4, 0
	.param .b64 param0;
	st.param.b64 	[param0], %rd22;
	.param .b64 param1;
	st.param.b64 	[param1], %rd20;
	.param .b32 retval0;
	call.uni (retval0), 
	vprintf, 
	(
	param0, 
	param1
	);
	ld.param.b32 	%r38, [retval0];
	} // callseq 4
	setp.lt.s32 	%p31, %r75, 1;
	mov.b16 	%rs15, 0;
	@%p31 bra 	$L__BB2_14;
	ld.global.u32 	%r40, [%rd2];
	mul.wide.s32 	%rd23, %r40, 4;
	add.s64 	%rd24, %rd1, %rd23;
	st.global.u32 	[%rd24], %r1;
	atom.global.add.u32 	%r41, [%rd2], 1;
	mov.b16 	%rs15, 1;
$L__BB2_14:
	bar.sync 	0;
	ld.global.u32 	%r42, [%rd2];
	setp.lt.s32 	%p32, %r42, 1;
	@%p32 bra 	$L__BB2_17;
	mov.b32 	%r73, 0;
$L__BB2_16:
	mul.wide.u32 	%rd25, %r73, 4;
	add.s64 	%rd26, %rd1, %rd25;
	ld.global.u32 	%r44, [%rd26];
	st.local.u32 	[%rd4], %r44;
	mov.u64 	%rd27, $str$10;
	cvta.global.u64 	%rd28, %rd27;
	add.u64 	%rd29, %SP, 0;
	{ // callseq 5, 0
	.param .b64 param0;
	st.param.b64 	[param0], %rd28;
	.param .b64 param1;
	st.param.b64 	[param1], %rd29;
	.param .b32 retval0;
	call.uni (retval0), 
	vprintf, 
	(
	param0, 
	param1
	);
	ld.param.b32 	%r45, [retval0];
	} // callseq 5
	add.s32 	%r73, %r73, 1;
	ld.global.u32 	%r47, [%rd2];
	setp.lt.s32 	%p33, %r73, %r47;
	@%p33 bra 	$L__BB2_16;
$L__BB2_17:
	st.local.u32 	[%rd4], %r6;
	mov.u64 	%rd30, $str$11;
	cvta.global.u64 	%rd31, %rd30;
	add.u64 	%rd32, %SP, 0;
	{ // callseq 6, 0
	.param .b64 param0;
	st.param.b64 	[param0], %rd31;
	.param .b64 param1;
	st.param.b64 	[param1], %rd32;
	.param .b32 retval0;
	call.uni (retval0), 
	vprintf, 
	(
	param0, 
	param1
	);
	ld.param.b32 	%r48, [retval0];
	} // callseq 6
	mov.b16 	%rs16, 1;
	mov.u32 	%r74, %r6;
$L__BB2_18:
	setp.lt.s32 	%p34, %r74, %r3;
	or.b16  	%rs13, %rs16, %rs15;
	setp.eq.s16 	%p35, %rs13, 0;
	and.pred  	%p36, %p34, %p35;
	@%p36 bra 	$L__BB2_4;
$L__BB2_19:
	cvta.to.global.u64 	%rd47, %rd8;
	st.global.u8 	[%rd47], %rs15;
	cvt.u32.u16 	%r64, %rs15;
	st.local.u32 	[%rd4], %r64;
	mov.u64 	%rd48, $str$12;
	cvta.global.u64 	%rd49, %rd48;
	add.u64 	%rd50, %SP, 0;
	{ // callseq 12, 0
	.param .b64 param0;
	st.param.b64 	[param0], %rd49;
	.param .b64 param1;
	st.param.b64 	[param1], %rd50;
	.param .b32 retval0;
	call.uni (retval0), 
	vprintf, 
	(
	param0, 
	param1
	);
	ld.param.b32 	%r65, [retval0];
	} // callseq 12
	ld.global.u32 	%r67, [%rd2];
	st.local.u32 	[%rd4], %r67;
	mov.u64 	%rd51, $str$13;
	cvta.global.u64 	%rd52, %rd51;
	{ // callseq 13, 0
	.param .b64 param0;
	st.param.b64 	[param0], %rd52;
	.param .b64 param1;
	st.param.b64 	[param1], %rd50;
	.param .b32 retval0;
	call.uni (retval0), 
	vprintf, 
	(
	param0, 
	param1
	);
	ld.param.b32 	%r68, [retval0];
	} // callseq 13
$L__BB2_20:
	bar.sync 	0;
	ret;

}
	// .globl	_Z14kernelEliminarPiS_iii
.visible .entry _Z14kernelEliminarPiS_iii(
	.param .u64 .ptr .align 1 _Z14kernelEliminarPiS_iii_param_0,
	.param .u64 .ptr .align 1 _Z14kernelEliminarPiS_iii_param_1,
	.param .u32 _Z14kernelEliminarPiS_iii_param_2,
	.param .u32 _Z14kernelEliminarPiS_iii_param_3,
	.param .u32 _Z14kernelEliminarPiS_iii_param_4
)
{
	.reg .pred 	%p<39>;
	.reg .b32 	%r<85>;
	.reg .b64 	%rd<20>;

	ld.param.u64 	%rd11, [_Z14kernelEliminarPiS_iii_param_0];
	ld.param.u64 	%rd12, [_Z14kernelEliminarPiS_iii_param_1];
	ld.param.u32 	%r17, [_Z14kernelEliminarPiS_iii_param_4];
	cvta.to.global.u64 	%rd1, %rd12;
	mov.u32 	%r18, %ctaid.x;
	mov.u32 	%r19, %ntid.x;
	mov.u32 	%r20, %tid.x;
	mad.lo.s32 	%r1, %r18, %r19, %r20;
	setp.lt.s32 	%p1, %r17, 1;
	@%p1 bra 	$L__BB3_71;
	cvta.to.global.u64 	%rd13, %rd11;
	mul.wide.s32 	%rd14, %r1, 4;
	add.s64 	%rd2, %rd13, %rd14;
	and.b32  	%r2, %r17, 15;
	setp.lt.u32 	%p2, %r17, 16;
	mov.b32 	%r82, 0;
	@%p2 bra 	$L__BB3_36;
	and.b32  	%r82, %r17, 2147483632;
	neg.s32 	%r80, %r82;
	add.s64 	%rd18, %rd1, 32;
$L__BB3_3:
	.pragma "nounroll";
	ld.global.u32 	%r22, [%rd18+-32];
	setp.ne.s32 	%p3, %r1, %r22;
	@%p3 bra 	$L__BB3_5;
	mov.b32 	%r23, 0;
	st.global.u32 	[%rd2], %r23;
$L__BB3_5:
	ld.global.u32 	%r24, [%rd18+-28];
	setp.ne.s32 	%p4, %r1, %r24;
	@%p4 bra 	$L__BB3_7;
	mov.b32 	%r25, 0;
	st.global.u32 	[%rd2], %r25;
$L__BB3_7:
	ld.global.u32 	%r26, [%rd18+-24];
	setp.ne.s32 	%p5, %r1, %r26;
	@%p5 bra 	$L__BB3_9;
	mov.b32 	%r27, 0;
	st.global.u32 	[%rd2], %r27;
$L__BB3_9:
	ld.global.u32 	%r28, [%rd18+-20];
	setp.ne.s32 	%p6, %r1, %r28;
	@%p6 bra 	$L__BB3_11;
	mov.b32 	%r29, 0;
	st.global.u32 	[%rd2], %r29;
$L__BB3_11:
	ld.global.u32 	%r30, [%rd18+-16];
	setp.ne.s32 	%p7, %r1, %r30;
	@%p7 bra 	$L__BB3_13;
	mov.b32 	%r31, 0;
	st.global.u32 	[%rd2], %r31;
$L__BB3_13:
	ld.global.u32 	%r32, [%rd18+-12];
	setp.ne.s32 	%p8, %r1, %r32;
	@%p8 bra 	$L__BB3_15;
	mov.b32 	%r33, 0;
	st.global.u32 	[%rd2], %r33;
$L__BB3_15:
	ld.global.u32 	%r34, [%rd18+-8];
	setp.ne.s32 	%p9, %r1, %r34;
	@%p9 bra 	$L__BB3_17;
	mov.b32 	%r35, 0;
	st.global.u32 	[%rd2], %r35;
$L__BB3_17:
	ld.global.u32 	%r36, [%rd18+-4];
	setp.ne.s32 	%p10, %r1, %r36;
	@%p10 bra 	$L__BB3_19;
	mov.b32 	%r37, 0;
	st.global.u32 	[%rd2], %r37;
$L__BB3_19:
	ld.global.u32 	%r38, [%rd18];
	setp.ne.s32 	%p11, %r1, %r38;
	@%p11 bra 	$L__BB3_21;
	mov.b32 	%r39, 0;
	st.global.u32 	[%rd2], %r39;
$L__BB3_21:
	ld.global.u32 	%r40, [%rd18+4];
	setp.ne.s32 	%p12, %r1, %r40;
	@%p12 bra 	$L__BB3_23;
	mov.b32 	%r41, 0;
	st.global.u32 	[%rd2], %r41;
$L__BB3_23:
	ld.global.u32 	%r42, [%rd18+8];
	setp.ne.s32 	%p13, %r1, %r42;
	@%p13 bra 	$L__BB3_25;
	mov.b32 	%r43, 0;
	st.global.u32 	[%rd2], %r43;
$L__BB3_25:
	ld.global.u32 	%r44, [%rd18+12];
	setp.ne.s32 	%p14, %r1, %r44;
	@%p14 bra 	$L__BB3_27;
	mov.b32 	%r45, 0;
	st.global.u32 	[%rd2], %r45;
$L__BB3_27:
	ld.global.u32 	%r46, [%rd18+16];
	setp.ne.s32 	%p15, %r1, %r46;
	@%p15 bra 	$L__BB3_29;
	mov.b32 	%r47, 0;
	st.global.u32 	[%rd2], %r47;
$L__BB3_29:
	ld.global.u32 	%r48, [%rd18+20];
	setp.ne.s32 	%p16, %r1, %r48;
	@%p16 bra 	$L__BB3_31;
	mov.b32 	%r49, 0;
	st.global.u32 	[%rd2], %r49;
$L__BB3_31:
	ld.global.u32 	%r50, [%rd18+24];
	setp.ne.s32 	%p17, %r1, %r50;
	@%p17 bra 	$L__BB3_33;
	mov.b32 	%r51, 0;
	st.global.u32 	[%rd2], %r51;
$L__BB3_33:
	ld.global.u32 	%r52, [%rd18+28];
	setp.ne.s32 	%p18, %r1, %r52;
	@%p18 bra 	$L__BB3_35;
	mov.b32 	%r53, 0;
	st.global.u32 	[%rd2], %r53;
$L__BB3_35:
	add.s32 	%r80, %r80, 16;
	add.s64 	%rd18, %rd18, 64;
	setp.ne.s32 	%p19, %r80, 0;
	@%p19 bra 	$L__BB3_3;
$L__BB3_36:
	setp.eq.s32 	%p20, %r2, 0;
	@%p20 bra 	$L__BB3_71;
	and.b32  	%r8, %r17, 7;
	setp.lt.u32 	%p21, %r2, 8;
	@%p21 bra 	$L__BB3_55;
	mul.wide.u32 	%rd15, %r82, 4;
	add.s64 	%rd6, %rd1, %rd15;
	ld.global.u32 	%r54, [%rd6];
	setp.ne.s32 	%p22, %r1, %r54;
	@%p22 bra 	$L__BB3_40;
	mov.b32 	%r55, 0;
	st.global.u32 	[%rd2], %r55;
$L__BB3_40:
	ld.global.u32 	%r56, [%rd6+4];
	setp.ne.s32 	%p23, %r1, %r56;
	@%p23 bra 	$L__BB3_42;
	mov.b32 	%r57, 0;
	st.global.u32 	[%rd2], %r57;
$L__BB3_42:
	ld.global.u32 	%r58, [%rd6+8];
	setp.ne.s32 	%p24, %r1, %r58;
	@%p24 bra 	$L__BB3_44;
	mov.b32 	%r59, 0;
	st.global.u32 	[%rd2], %r59;
$L__BB3_44:
	ld.global.u32 	%r60, [%rd6+12];
	setp.ne.s32 	%p25, %r1, %r60;
	@%p25 bra 	$L__BB3_46;
	mov.b32 	%r61, 0;
	st.global.u32 	[%rd2], %r61;
$L__BB3_46:
	ld.global.u32 	%r62, [%rd6+16];
	setp.ne.s32 	%p26, %r1, %r62;
	@%p26 bra 	$L__BB3_48;
	mov.b32 	%r63, 0;
	st.global.u32 	[%rd2], %r63;
$L__BB3_48:
	ld.global.u32 	%r64, [%rd6+20];
	setp.ne.s32 	%p27, %r1, %r64;
	@%p27 bra 	$L__BB3_50;
	mov.b32 	%r65, 0;
	st.global.u32 	[%rd2], %r65;
$L__BB3_50:
	ld.global.u32 	%r66, [%rd6+24];
	setp.ne.s32 	%p28, %r1, %r66;
	@%p28 bra 	$L__BB3_52;
	mov.b32 	%r67, 0;
	st.global.u32 	[%rd2], %r67;
$L__BB3_52:
	ld.global.u32 	%r68, [%rd6+28];
	setp.ne.s32 	%p29, %r1, %r68;
	@%p29 bra 	$L__BB3_54;
	mov.b32 	%r69, 0;
	st.global.u32 	[%rd2], %r69;
$L__BB3_54:
	add.s32 	%r82, %r82, 8;
$L__BB3_55:
	setp.eq.s32 	%p30, %r8, 0;
	@%p30 bra 	$L__BB3_71;
	and.b32  	%r11, %r17, 3;
	setp.lt.u32 	%p31, %r8, 4;
	@%p31 bra 	$L__BB3_66;
	mul.wide.u32 	%rd16, %r82, 4;
	add.s64 	%rd7, %rd1, %rd16;
	ld.global.u32 	%r70, [%rd7];
	setp.ne.s32 	%p32, %r1, %r70;
	@%p32 bra 	$L__BB3_59;
	mov.b32 	%r71, 0;
	st.global.u32 	[%rd2], %r71;
$L__BB3_59:
	ld.global.u32 	%r72, [%rd7+4];
	setp.ne.s32 	%p33, %r1, %r72;
	@%p33 bra 	$L__BB3_61;
	mov.b32 	%r73, 0;
	st.global.u32 	[%rd2], %r73;
$L__BB3_61:
	ld.global.u32 	%r74, [%rd7+8];
	setp.ne.s32 	%p34, %r1, %r74;
	@%p34 bra 	$L__BB3_63;
	mov.b32 	%r75, 0;
	st.global.u32 	[%rd2], %r75;
$L__BB3_63:
	ld.global.u32 	%r76, [%rd7+12];
	setp.ne.s32 	%p35, %r1, %r76;
	@%p35 bra 	$L__BB3_65;
	mov.b32 	%r77, 0;
	st.global.u32 	[%rd2], %r77;
$L__BB3_65:
	add.s32 	%r82, %r82, 4;
$L__BB3_66:
	setp.eq.s32 	%p36, %r11, 0;
	@%p36 bra 	$L__BB3_71;
	mul.wide.u32 	%rd17, %r82, 4;
	add.s64 	%rd19, %rd1, %rd17;
	neg.s32 	%r84, %r11;
$L__BB3_68:
	.pragma "nounroll";
	ld.global.u32 	%r78, [%rd19];
	setp.ne.s32 	%p37, %r1, %r78;
	@%p37 bra 	$L__BB3_70;
	mov.b32 	%r79, 0;
	st.global.u32 	[%rd2], %r79;
$L__BB3_70:
	add.s64 	%rd19, %rd19, 4;
	add.s32 	%r84, %r84, 1;
	setp.ne.s32 	%p38, %r84, 0;
	@%p38 bra 	$L__BB3_68;
$L__BB3_71:
	ret;

}
	// .globl	_Z14kernelRellenarPiii
.visible .entry _Z14kernelRellenarPiii(
	.param .u64 .ptr .align 1 _Z14kernelRellenarPiii_param_0,
	.param .u32 _Z14kernelRellenarPiii_param_1,
	.param .u32 _Z14kernelRellenarPiii_param_2
)
{
	.reg .pred 	%p<6>;
	.reg .b32 	%r<25>;
	.reg .b64 	%rd<5>;

	ld.param.u32 	%r10, [_Z14kernelRellenarPiii_param_1];
	ld.param.u32 	%r11, [_Z14kernelRellenarPiii_param_2];
	mul.lo.s32 	%r1, %r11, %r10;
	setp.lt.s32 	%p1, %r1, 1;
	@%p1 bra 	$L__BB4_7;
	and.b32  	%r2, %r1, 3;
	setp.eq.s32 	%p2, %r2, 0;
	mov.u32 	%r24, %r1;
	@%p2 bra 	$L__BB4_4;
	neg.s32 	%r22, %r2;
	and.b32  	%r24, %r1, -4;
	mov.u64 	%rd1, $str$14;
$L__BB4_3:
	.pragma "nounroll";
	cvta.global.u64 	%rd2, %rd1;
	{ // callseq 14, 0
	.param .b64 param0;
	st.param.b64 	[param0], %rd2;
	.param .b64 param1;
	st.param.b64 	[param1], 0;
	.param .b32 retval0;
	call.uni (retval0), 
	vprintf, 
	(
	param0, 
	param1
	);
	ld.param.b32 	%r12, [retval0];
	} // callseq 14
	add.s32 	%r22, %r22, 1;
	setp.ne.s32 	%p3, %r22, 0;
	@%p3 bra 	$L__BB4_3;
$L__BB4_4:
	setp.lt.u32 	%p4, %r1, 4;
	@%p4 bra 	$L__BB4_7;
	mov.u64 	%rd3, $str$14;
$L__BB4_6:
	cvta.global.u64 	%rd4, %rd3;
	{ // callseq 15, 0
	.param .b64 param0;
	st.param.b64 	[param0], %rd4;
	.param .b64 param1;
	st.param.b64 	[param1], 0;
	.param .b32 retval0;
	call.uni (retval0), 
	vprintf, 
	(
	param0, 
	param1
	);
	ld.param.b32 	%r14, [retval0];
	} // callseq 15
	{ // callseq 16, 0
	.param .b64 param0;
	st.param.b64 	[param0], %rd4;
	.param .b64 param1;
	st.param.b64 	[param1], 0;
	.param .b32 retval0;
	call.uni (retval0), 
	vprintf, 
	(
	param0, 
	param1
	);
	ld.param.b32 	%r16, [retval0];
	} // callseq 16
	{ // callseq 17, 0
	.param .b64 param0;
	st.param.b64 	[param0], %rd4;
	.param .b64 param1;
	st.param.b64 	[param1], 0;
	.param .b32 retval0;
	call.uni (retval0), 
	vprintf, 
	(
	param0, 
	param1
	);
	ld.param.b32 	%r18, [retval0];
	} // callseq 17
	{ // callseq 18, 0
	.param .b64 param0;
	st.param.b64 	[param0], %rd4;
	.param .b64 param1;
	st.param.b64 	[param1], 0;
	.param .b32 retval0;
	call.uni (retval0), 
	vprintf, 
	(
	param0, 
	param1
	);
	ld.param.b32 	%r20, [retval0];
	} // callseq 18
	add.s32 	%r9, %r24, -4;
	setp.gt.s32 	%p5, %r24, 4;
	mov.u32 	%r24, %r9;
	@%p5 bra 	$L__BB4_6;
$L__BB4_7:
	ret;

}


// ===== COMPILED SASS (sm_100) =====

	.target	sm_100

	.elftype	@"ET_EXEC"


//--------------------- .note.nv.tkinfo           --------------------------
	.section	.note.nv.tkinfo,"",@"SHT_NOTE"
	.sectionflags	@"SHF_NOTE_NV_TKINFO"
	.tkinfo
        /*0018*/ 	.word	0x00000002
        /*0030*/ 	.string	""
        /*0030*/ 	.string	"ptxas"
        /*0030*/ 	.string	"Cuda compilation tools, release 13.0, V13.0.88"
        /*0030*/ 	.string	"Build cuda_13.0.r13.0/compiler.36424714_0"
        /*0030*/ 	.string	"-arch sm_100 -m 64 "



//--------------------- .note.nv.cuinfo           --------------------------
	.section	.note.nv.cuinfo,"",@"SHT_NOTE"
	.sectionflags	@"SHF_NOTE_NV_CUINFO"
        /*0018*/ 	.short	0x0002
        /*001a*/ 	.short	0x0064
        /*001c*/ 	.short	0x0082
	.zero		2


//--------------------- .nv.info                  --------------------------
	.section	.nv.info,"",@"SHT_CUDA_INFO"
	.align	4


	//----- nvinfo : EIATTR_REGCOUNT
	.align		4
        /*0000*/ 	.byte	0x04, 0x2f
        /*0002*/ 	.short	(.L_27 - .L_26)
	.align		4
.L_26:
        /*0004*/ 	.word	index@(_Z20kernelGenerarTableroPiii)
        /*0008*/ 	.word	0x0000001f


	//----- nvinfo : EIATTR_FRAME_SIZE
	.align		4
.L_27:
        /*000c*/ 	.byte	0x04, 0x11
        /*000e*/ 	.short	(.L_29 - .L_28)
	.align		4
.L_28:
        /*0010*/ 	.word	index@(_Z20kernelGenerarTableroPiii)
        /*0014*/ 	.word	0x00000030


	//----- nvinfo : EIATTR_REGCOUNT
	.align		4
.L_29:
        /*0018*/ 	.byte	0x04, 0x2f
        /*001a*/ 	.short	(.L_31 - .L_30)
	.align		4
.L_30:
        /*001c*/ 	.word	index@(_Z26kernelReemplazarPosicionesPiiiiiS_)
        /*0020*/ 	.word	0x0000001f


	//----- nvinfo : EIATTR_FRAME_SIZE
	.align		4
.L_31:
        /*0024*/ 	.byte	0x04, 0x11
        /*0026*/ 	.short	(.L_33 - .L_32)
	.align		4
.L_32:
        /*0028*/ 	.word	index@(_Z26kernelReemplazarPosicionesPiiiiiS_)
        /*002c*/ 	.word	0x00000040


	//----- nvinfo : EIATTR_REGCOUNT
	.align		4
.L_33:
        /*0030*/ 	.byte	0x04, 0x2f
        /*0032*/ 	.short	(.L_35 - .L_34)
	.align		4
.L_34:
        /*0034*/ 	.word	index@(_Z22kernelEncontrarCaminosPiS_iiS_iPbi)
        /*0038*/ 	.word	0x00000022


	//----- nvinfo : EIATTR_FRAME_SIZE
	.align		4
.L_35:
        /*003c*/ 	.byte	0x04, 0x11
        /*003e*/ 	.short	(.L_37 - .L_36)
	.align		4
.L_36:
        /*0040*/ 	.word	index@(_Z22kernelEncontrarCaminosPiS_iiS_iPbi)
        /*0044*/ 	.word	0x00000010


	//----- nvinfo : EIATTR_REGCOUNT
	.align		4
.L_37:
        /*0048*/ 	.byte	0x04, 0x2f
        /*004a*/ 	.short	(.L_39 - .L_38)
	.align		4
.L_38:
        /*004c*/ 	.word	index@(_Z14kernelEliminarPiS_iii)
        /*0050*/ 	.word	0x0000000d


	//----- nvinfo : EIATTR_FRAME_SIZE
	.align		4
.L_39:
        /*0054*/ 	.byte	0x04, 0x11
        /*0056*/ 	.short	(.L_41 - .L_40)
	.align		4
.L_40:
        /*0058*/ 	.word	index@(_Z14kernelEliminarPiS_iii)
        /*005c*/ 	.word	0x00000000


	//----- nvinfo : EIATTR_REGCOUNT
	.align		4
.L_41:
        /*0060*/ 	.byte	0x04, 0x2f
        /*0062*/ 	.short	(.L_43 - .L_42)
	.align		4
.L_42:
        /*0064*/ 	.word	index@(_Z14kernelRellenarPiii)
        /*0068*/ 	.word	0x00000018


	//----- nvinfo : EIATTR_FRAME_SIZE
	.align		4
.L_43:
        /*006c*/ 	.byte	0x04, 0x11
        /*006e*/ 	.short	(.L_45 - .L_44)
	.align		4
.L_44:
        /*0070*/ 	.word	index@(_Z14kernelRellenarPiii)
        /*0074*/ 	.word	0x00000000


	//----- nvinfo : EIATTR_MIN_STACK_SIZE
	.align		4
.L_45:
        /*0078*/ 	.byte	0x04, 0x12
        /*007a*/ 	.short	(.L_47 - .L_46)
	.align		4
.L_46:
        /*007c*/ 	.word	index@(_Z14kernelRellenarPiii)
        /*0080*/ 	.word	0x00000000


	//----- nvinfo : EIATTR_MIN_STACK_SIZE
	.align		4
.L_47:
        /*0084*/ 	.byte	0x04, 0x12
        /*0086*/ 	.short	(.L_49 - .L_48)
	.align		4
.L_48:
        /*0088*/ 	.word	index@(_Z14kernelEliminarPiS_iii)
        /*008c*/ 	.word	0x00000000


	//----- nvinfo : EIATTR_MIN_STACK_SIZE
	.align		4
.L_49:
        /*0090*/ 	.byte	0x04, 0x12
        /*0092*/ 	.short	(.L_51 - .L_50)
	.align		4
.L_50:
        /*0094*/ 	.word	index@(_Z22kernelEncontrarCaminosPiS_iiS_iPbi)
        /*0098*/ 	.word	0x00000010


	//----- nvinfo : EIATTR_MIN_STACK_SIZE
	.align		4
.L_51:
        /*009c*/ 	.byte	0x04, 0x12
        /*009e*/ 	.short	(.L_53 - .L_52)
	.align		4
.L_52:
        /*00a0*/ 	.word	index@(_Z26kernelReemplazarPosicionesPiiiiiS_)
        /*00a4*/ 	.word	0x00000040


	//----- nvinfo : EIATTR_MIN_STACK_SIZE
	.align		4
.L_53:
        /*00a8*/ 	.byte	0x04, 0x12
        /*00aa*/ 	.short	(.L_55 - .L_54)
	.align		4
.L_54:
        /*00ac*/ 	.word	index@(_Z20kernelGenerarTableroPiii)
        /*00b0*/ 	.word	0x00000030
.L_55:


//--------------------- .nv.compat                --------------------------
	.section	.nv.compat,"",@"SHT_CUDA_COMPAT_INFO"
	.align	4
        /*0000*/ 	.byte	0x02, 0x09, 0x00, 0x00, 0x02, 0x02, 0x01, 0x00, 0x02, 0x05, 0x05, 0x00, 0x03, 0x07, 0x01, 0x01
        /*0010*/ 	.byte	0x02, 0x03, 0x00, 0x00, 0x02, 0x06, 0x01, 0x00, 0x04, 0x0b, 0x08, 0x00, 0x09, 0x00, 0x00, 0x00
        /*0020*/ 	.byte	0x00, 0x00, 0x00, 0x00


//--------------------- .nv.info._Z14kernelRellenarPiii --------------------------
	.section	.nv.info._Z14kernelRellenarPiii,"",@"SHT_CUDA_INFO"
	.sectionflags	@""
	.align	4


	//----- nvinfo : EIATTR_CUDA_API_VERSION
	.align		4
        /*0000*/ 	.byte	0x04, 0x37
        /*0002*/ 	.short	(.L_57 - .L_56)
.L_56:
        /*0004*/ 	.word	0x00000082


	//----- nvinfo : EIATTR_KPARAM_INFO
	.align		4
.L_57:
        /*0008*/ 	.byte	0x04, 0x17
        /*000a*/ 	.short	(.L_59 - .L_58)
.L_58:
        /*000c*/ 	.word	0x00000000
        /*0010*/ 	.short	0x0002
        /*0012*/ 	.short	0x000c
        /*0014*/ 	.byte	0x00, 0xf0, 0x11, 0x00


	//----- nvinfo : EIATTR_KPARAM_INFO
	.align		4
.L_59:
        /*0018*/ 	.byte	0x04, 0x17
        /*001a*/ 	.short	(.L_61 - .L_60)
.L_60:
        /*001c*/ 	.word	0x00000000
        /*0020*/ 	.short	0x0001
        /*0022*/ 	.short	0x0008
        /*0024*/ 	.byte	0x00, 0xf0, 0x11, 0x00


	//----- nvinfo : EIATTR_KPARAM_INFO
	.align		4
.L_61:
        /*0028*/ 	.byte	0x04, 0x17
        /*002a*/ 	.short	(.L_63 - .L_62)
.L_62:
        /*002c*/ 	.word	0x00000000
        /*0030*/ 	.short	0x0000
        /*0032*/ 	.short	0x0000
        /*0034*/ 	.byte	0x00, 0xf5, 0x21, 0x00


	//----- nvinfo : EIATTR_SPARSE_MMA_MASK
	.align		4
.L_63:
        /*0038*/ 	.byte	0x03, 0x50
        /*003a*/ 	.short	0x0000


	//----- nvinfo : EIATTR_MAXREG_COUNT
	.align		4
        /*003c*/ 	.byte	0x03, 0x1b
        /*003e*/ 	.short	0x00ff


	//----- nvinfo : EIATTR_EXTERNS
	.align		4
        /*0040*/ 	.byte	0x04, 0x0f
        /*0042*/ 	.short	(.L_65 - .L_64)


	//   ....[0]....
	.align		4
.L_64:
        /*0044*/ 	.word	index@(vprintf)


	//----- nvinfo : EIATTR_MERCURY_ISA_VERSION
	.align		4
.L_65:
        /*0048*/ 	.byte	0x03, 0x5f
        /*004a*/ 	.short	0x0101


	//----- nvinfo : EIATTR_VRC_CTA_INIT_COUNT
	.align		4
        /*004c*/ 	.byte	0x02, 0x4a
	.zero		1
	.zero		1


	//----- nvinfo : EIATTR_SYSCALL_OFFSETS
	.align		4
        /*0050*/ 	.byte	0x04, 0x46
        /*0052*/ 	.short	(.L_67 - .L_66)


	//   ....[0]....
.L_66:
        /*0054*/ 	.word	0x00000150


	//   ....[1]....
        /*0058*/ 	.word	0x00000250


	//   ....[2]....
        /*005c*/ 	.word	0x000002c0


	//   ....[3]....
        /*0060*/ 	.word	0x00000330


	//   ....[4]....
        /*0064*/ 	.word	0x000003a0


	//----- nvinfo : EIATTR_EXIT_INSTR_OFFSETS
	.align		4
.L_67:
        /*0068*/ 	.byte	0x04, 0x1c
        /*006a*/ 	.short	(.L_69 - .L_68)


	//   ....[0]....
.L_68:
        /*006c*/ 	.word	0x00000040


	//   ....[1]....
        /*0070*/ 	.word	0x000001a0


	//   ....[2]....
        /*0074*/ 	.word	0x000003d0


	//----- nvinfo : EIATTR_CRS_STACK_SIZE
	.align		4
.L_69:
        /*0078*/ 	.byte	0x04, 0x1e
        /*007a*/ 	.short	(.L_71 - .L_70)
.L_70:
        /*007c*/ 	.word	0x00000000


	//----- nvinfo : EIATTR_CBANK_PARAM_SIZE
	.align		4
.L_71:
        /*0080*/ 	.byte	0x03, 0x19
        /*0082*/ 	.short	0x0010


	//----- nvinfo : EIATTR_PARAM_CBANK
	.align		4
        /*0084*/ 	.byte	0x04, 0x0a
        /*0086*/ 	.short	(.L_73 - .L_72)
	.align		4
.L_72:
        /*0088*/ 	.word	index@(.nv.constant0._Z14kernelRellenarPiii)
        /*008c*/ 	.short	0x0380
        /*008e*/ 	.short	0x0010


	//----- nvinfo : EIATTR_SW_WAR
	.align		4
.L_73:
        /*0090*/ 	.byte	0x04, 0x36
        /*0092*/ 	.short	(.L_75 - .L_74)
.L_74:
        /*0094*/ 	.word	0x00000008
.L_75:


//--------------------- .nv.info._Z14kernelEliminarPiS_iii --------------------------
	.section	.nv.info._Z14kernelEliminarPiS_iii,"",@"SHT_CUDA_INFO"
	.sectionflags	@""
	.align	4


	//----- nvinfo : EIATTR_CUDA_API_VERSION
	.align		4
        /*0000*/ 	.byte	0x04, 0x37
        /*0002*/ 	.short	(.L_77 - .L_76)
.L_76:
        /*0004*/ 	.word	0x00000082


	//----- nvinfo : EIATTR_KPARAM_INFO
	.align		4
.L_77:
        /*0008*/ 	.byte	0x04, 0x17
        /*000a*/ 	.short	(.L_79 - .L_78)
.L_78:
        /*000c*/ 	.word	0x00000000
        /*0010*/ 	.short	0x0004
        /*0012*/ 	.short	0x0018
        /*0014*/ 	.byte	0x00, 0xf0, 0x11, 0x00


	//----- nvinfo : EIATTR_KPARAM_INFO
	.align		4
.L_79:
        /*0018*/ 	.byte	0x04, 0x17
        /*001a*/ 	.short	(.L_81 - .L_80)
.L_80:
        /*001c*/ 	.word	0x00000000
        /*0020*/ 	.short	0x0003
        /*0022*/ 	.short	0x0014
        /*0024*/ 	.byte	0x00, 0xf0, 0x11, 0x00


	//----- nvinfo : EIATTR_KPARAM_INFO
	.align		4
.L_81:
        /*0028*/ 	.byte	0x04, 0x17
        /*002a*/ 	.short	(.L_83 - .L_82)
.L_82:
        /*002c*/ 	.word	0x00000000
        /*0030*/ 	.short	0x0002
        /*0032*/ 	.short	0x0010
        /*0034*/ 	.byte	0x00, 0xf0, 0x11, 0x00


	//----- nvinfo : EIATTR_KPARAM_INFO
	.align		4
.L_83:
        /*0038*/ 	.byte	0x04, 0x17
        /*003a*/ 	.short	(.L_85 - .L_84)
.L_84:
        /*003c*/ 	.word	0x00000000
        /*0040*/ 	.short	0x0001
        /*0042*/ 	.short	0x0008
        /*0044*/ 	.byte	0x00, 0xf5, 0x21, 0x00


	//----- nvinfo : EIATTR_KPARAM_INFO
	.align		4
.L_85:
        /*0048*/ 	.byte	0x04, 0x17
        /*004a*/ 	.short	(.L_87 - .L_86)
.L_86:
        /*004c*/ 	.word	0x00000000
        /*0050*/ 	.short	0x0000
        /*0052*/ 	.short	0x0000
        /*0054*/ 	.byte	0x00, 0xf5, 0x21, 0x00


	//----- nvinfo : EIATTR_SPARSE_MMA_MASK
	.align		4
.L_87:
        /*0058*/ 	.byte	0x03, 0x50
        /*005a*/ 	.short	0x0000


	//----- nvinfo : EIATTR_MAXREG_COUNT
	.align		4
        /*005c*/ 	.byte	0x03, 0x1b
        /*005e*/ 	.short	0x00ff


	//----- nvinfo : EIATTR_MERCURY_ISA_VERSION
	.align		4
        /*0060*/ 	.byte	0x03, 0x5f
        /*0062*/ 	.short	0x0101


	//----- nvinfo : EIATTR_VRC_CTA_INIT_COUNT
	.align		4
        /*0064*/ 	.byte	0x02, 0x4a
	.zero		1
	.zero		1


	//----- nvinfo : EIATTR_EXIT_INSTR_OFFSETS
	.align		4
        /*0068*/ 	.byte	0x04, 0x1c
        /*006a*/ 	.short	(.L_89 - .L_88)


	//   ....[0]....
.L_88:
        /*006c*/ 	.word	0x00000060


	//   ....[1]....
        /*0070*/ 	.word	0x000004e0


	//   ....[2]....
        /*0074*/ 	.word	0x000006f0


	//   ....[3]....
        /*0078*/ 	.word	0x00000830


	//   ....[4]....
        /*007c*/ 	.word	0x00000910


	//----- nvinfo : EIATTR_CBANK_PARAM_SIZE
	.align		4
.L_89:
        /*0080*/ 	.byte	0x03, 0x19
        /*0082*/ 	.short	0x001c


	//----- nvinfo : EIATTR_PARAM_CBANK
	.align		4
        /*0084*/ 	.byte	0x04, 0x0a
        /*0086*/ 	.short	(.L_91 - .L_90)
	.align		4
.L_90:
        /*0088*/ 	.word	index@(.nv.constant0._Z14kernelEliminarPiS_iii)
        /*008c*/ 	.short	0x0380
        /*008e*/ 	.short	0x001c


	//----- nvinfo : EIATTR_SW_WAR
	.align		4
.L_91:
        /*0090*/ 	.byte	0x04, 0x36
        /*0092*/ 	.short	(.L_93 - .L_92)
.L_92:
        /*0094*/ 	.word	0x00000008
.L_93:


//--------------------- .nv.info._Z22kernelEncontrarCaminosPiS_iiS_iPbi --------------------------
	.section	.nv.info._Z22kernelEncontrarCaminosPiS_iiS_iPbi,"",@"SHT_CUDA_INFO"
	.sectionflags	@""
	.align	4


	//----- nvinfo : EIATTR_CUDA_API_VERSION
	.align		4
        /*0000*/ 	.byte	0x04, 0x37
        /*0002*/ 	.short	(.L_95 - .L_94)
.L_94:
        /*0004*/ 	.word	0x00000082


	//----- nvinfo : EIATTR_KPARAM_INFO
	.align		4
.L_95:
        /*0008*/ 	.byte	0x04, 0x17
        /*000a*/ 	.short	(.L_97 - .L_96)
.L_96:
        /*000c*/ 	.word	0x00000000
        /*0010*/ 	.short	0x0007
        /*0012*/ 	.short	0x0030
        /*0014*/ 	.byte	0x00, 0xf0, 0x11, 0x00


	//----- nvinfo : EIATTR_KPARAM_INFO
	.align		4
.L_97:
        /*0018*/ 	.byte	0x04, 0x17
        /*001a*/ 	.short	(.L_99 - .L_98)
.L_98:
        /*001c*/ 	.word	0x00000000
        /*0020*/ 	.short	0x0006
        /*0022*/ 	.short	0x0028
        /*0024*/ 	.byte	0x00, 0xf5, 0x21, 0x00


	//----- nvinfo : EIATTR_KPARAM_INFO
	.align		4
.L_99:
        /*0028*/ 	.byte	0x04, 0x17
        /*002a*/ 	.short	(.L_101 - .L_100)
.L_100:
        /*002c*/ 	.word	0x00000000
        /*0030*/ 	.short	0x0005
        /*0032*/ 	.short	0x0020
        /*0034*/ 	.byte	0x00, 0xf0, 0x11, 0x00


	//----- nvinfo : EIATTR_KPARAM_INFO
	.align		4
.L_101:
        /*0038*/ 	.byte	0x04, 0x17
        /*003a*/ 	.short	(.L_103 - .L_102)
.L_102:
        /*003c*/ 	.word	0x00000000
        /*0040*/ 	.short	0x0004
        /*0042*/ 	.short	0x0018
        /*0044*/ 	.byte	0x00, 0xf5, 0x21, 0x00


	//----- nvinfo : EIATTR_KPARAM_INFO
	.align		4
.L_103:
        /*0048*/ 	.byte	0x04, 0x17
        /*004a*/ 	.short	(.L_105 - .L_104)
.L_104:
        /*004c*/ 	.word	0x00000000
        /*0050*/ 	.short	0x0003
        /*0052*/ 	.short	0x0014
        /*0054*/ 	.byte	0x00, 0xf0, 0x11, 0x00


	//----- nvinfo : EIATTR_KPARAM_INFO
	.align		4
.L_105:
        /*0058*/ 	.byte	0x04, 0x17
        /*005a*/ 	.short	(.L_107 - .L_106)
.L_106:
        /*005c*/ 	.word	0x00000000
        /*0060*/ 	.short	0x0002
        /*0062*/ 	.short	0x0010
        /*0064*/ 	.byte	0x00, 0xf0, 0x11, 0x00


	//----- nvinfo : EIATTR_KPARAM_INFO
	.align		4
.L_107:
        /*0068*/ 	.byte	0x04, 0x17
        /*006a*/ 	.short	(.L_109 - .L_108)
.L_108:
        /*006c*/ 	.word	0x00000000
        /*0070*/ 	.short	0x0001
        /*0072*/ 	.short	0x0008
        /*0074*/ 	.byte	0x00, 0xf5, 0x21, 0x00


	//----- nvinfo : EIATTR_KPARAM_INFO
	.align		4
.L_109:
        /*0078*/ 	.byte	0x04, 0x17
        /*007a*/ 	.short	(.L_111 - .L_110)
.L_110:
        /*007c*/ 	.word	0x00000000
        /*0080*/ 	.short	0x0000
        /*0082*/ 	.short	0x0000
        /*0084*/ 	.byte	0x00, 0xf5, 0x21, 0x00


	//----- nvinfo : EIATTR_SPARSE_MMA_MASK
	.align		4
.L_111:
        /*0088*/ 	.byte	0x03, 0x50
        /*008a*/ 	.short	0x0000


	//----- nvinfo : EIATTR_MAXREG_COUNT
	.align		4
        /*008c*/ 	.byte	0x03, 0x1b
        /*008e*/ 	.short	0x00ff


	//----- nvinfo : EIATTR_NUM_BARRIERS
	.align		4
        /*0090*/ 	.byte	0x02, 0x4c
        /*0092*/ 	.byte	0x01
	.zero		1


	//----- nvinfo : EIATTR_EXTERNS
	.align		4
        /*0094*/ 	.byte	0x04, 0x0f
        /*0096*/ 	.short	(.L_113 - .L_112)


	//   ....[0]....
	.align		4
.L_112:
        /*0098*/ 	.word	index@(vprintf)


	//----- nvinfo : EIATTR_MERCURY_ISA_VERSION
	.align		4
.L_113:
        /*009c*/ 	.byte	0x03, 0x5f
        /*009e*/ 	.short	0x0101


	//----- nvinfo : EIATTR_INT_WARP_WIDE_INSTR_OFFSETS
	.align		4
        /*00a0*/ 	.byte	0x04, 0x31
        /*00a2*/ 	.short	(.L_115 - .L_114)


	//   ....[0]....
.L_114:
        /*00a4*/ 	.word	0x00000ee0


	//----- nvinfo : EIATTR_VRC_CTA_INIT_COUNT
	.align		4
.L_115:
        /*00a8*/ 	.byte	0x02, 0x4a
	.zero		1
	.zero		1


	//----- nvinfo : EIATTR_SYSCALL_OFFSETS
	.align		4
        /*00ac*/ 	.byte	0x04, 0x46
        /*00ae*/ 	.short	(.L_117 - .L_116)


	//   ....[0]....
.L_116:
        /*00b0*/ 	.word	0x00000660


	//   ....[1]....
        /*00b4*/ 	.word	0x00000730


	//   ....[2]....
        /*00b8*/ 	.word	0x000008a0


	//   ....[3]....
        /*00bc*/ 	.word	0x00000ad0


	//   ....[4]....
        /*00c0*/ 	.word	0x00000ca0


	//   ....[5]....
        /*00c4*/ 	.word	0x00000dc0


	//   ....[6]....
        /*00c8*/ 	.word	0x00000e50


	//   ....[7]....
        /*00cc*/ 	.word	0x00001090


	//   ....[8]....
        /*00d0*/ 	.word	0x00001190


	//   ....[9]....
        /*00d4*/ 	.word	0x000012f0


	//   ....[10]....
        /*00d8*/ 	.word	0x000013a0


	//----- nvinfo : EIATTR_EXIT_INSTR_OFFSETS
	.align		4
.L_117:
        /*00dc*/ 	.byte	0x04, 0x1c
        /*00de*/ 	.short	(.L_119 - .L_118)


	//   ....[0]....
.L_118:
        /*00e0*/ 	.word	0x000013d0


	//----- nvinfo : EIATTR_CRS_STACK_SIZE
	.align		4
.L_119:
        /*00e4*/ 	.byte	0x04, 0x1e
        /*00e6*/ 	.short	(.L_121 - .L_120)
.L_120:
        /*00e8*/ 	.word	0x00000000


	//----- nvinfo : EIATTR_CBANK_PARAM_SIZE
	.align		4
.L_121:
        /*00ec*/ 	.byte	0x03, 0x19
        /*00ee*/ 	.short	0x0034


	//----- nvinfo : EIATTR_PARAM_CBANK
	.align		4
        /*00f0*/ 	.byte	0x04, 0x0a
        /*00f2*/ 	.short	(.L_123 - .L_122)
	.align		4
.L_122:
        /*00f4*/ 	.word	index@(.nv.constant0._Z22kernelEncontrarCaminosPiS_iiS_iPbi)
        /*00f8*/ 	.short	0x0380
        /*00fa*/ 	.short	0x0034


	//----- nvinfo : EIATTR_SW_WAR
	.align		4
.L_123:
        /*00fc*/ 	.byte	0x04, 0x36
        /*00fe*/ 	.short	(.L_125 - .L_124)
.L_124:
        /*0100*/ 	.word	0x00000008
.L_125:


//--------------------- .nv.info._Z26kernelReemplazarPosicionesPiiiiiS_ --------------------------
	.section	.nv.info._Z26kernelReemplazarPosicionesPiiiiiS_,"",@"SHT_CUDA_INFO"
	.sectionflags	@""
	.align	4


	//----- nvinfo : EIATTR_CUDA_API_VERSION
	.align		4
        /*0000*/ 	.byte	0x04, 0x37
        /*0002*/ 	.short	(.L_127 - .L_126)
.L_126:
        /*0004*/ 	.word	0x00000082


	//----- nvinfo : EIATTR_KPARAM_INFO
	.align		4
.L_127:
        /*0008*/ 	.byte	0x04, 0x17
        /*000a*/ 	.short	(.L_129 - .L_128)
.L_128:
        /*000c*/ 	.word	0x00000000
        /*0010*/ 	.short	0x0005
        /*0012*/ 	.short	0x0018
        /*0014*/ 	.byte	0x00, 0xf5, 0x21, 0x00


	//----- nvinfo : EIATTR_KPARAM_INFO
	.align		4
.L_129:
        /*0018*/ 	.byte	0x04, 0x17
        /*001a*/ 	.short	(.L_131 - .L_130)
.L_130:
        /*001c*/ 	.word	0x00000000
        /*0020*/ 	.short	0x0004
        /*0022*/ 	.short	0x0014
        /*0024*/ 	.byte	0x00, 0xf0, 0x11, 0x00


	//----- nvinfo : EIATTR_KPARAM_INFO
	.align		4
.L_131:
        /*0028*/ 	.byte	0x04, 0x17
        /*002a*/ 	.short	(.L_133 - .L_132)
.L_132:
        /*002c*/ 	.word	0x00000000
        /*0030*/ 	.short	0x0003
        /*0032*/ 	.short	0x0010
        /*0034*/ 	.byte	0x00, 0xf0, 0x11, 0x00


	//----- nvinfo : EIATTR_KPARAM_INFO
	.align		4
.L_133:
        /*0038*/ 	.byte	0x04, 0x17
        /*003a*/ 	.short	(.L_135 - .L_134)
.L_134:
        /*003c*/ 	.word	0x00000000
        /*0040*/ 	.short	0x0002
        /*0042*/ 	.short	0x000c
        /*0044*/ 	.byte	0x00, 0xf0, 0x11, 0x00


	//----- nvinfo : EIATTR_KPARAM_INFO
	.align		4
.L_135:
        /*0048*/ 	.byte	0x04, 0x17
        /*004a*/ 	.short	(.L_137 - .L_136)
.L_136:
        /*004c*/ 	.word	0x00000000
        /*0050*/ 	.short	0x0001
        /*0052*/ 	.short	0x0008
        /*0054*/ 	.byte	0x00, 0xf0, 0x11, 0x00


	//----- nvinfo : EIATTR_KPARAM_INFO
	.align		4
.L_137:
        /*0058*/ 	.byte	0x04, 0x17
        /*005a*/ 	.short	(.L_139 - .L_138)
.L_138:
        /*005c*/ 	.word	0x00000000
        /*0060*/ 	.short	0x0000
        /*0062*/ 	.short	0x0000
        /*0064*/ 	.byte	0x00, 0xf5, 0x21, 0x00


	//----- nvinfo : EIATTR_SPARSE_MMA_MASK
	.align		4
.L_139:
        /*0068*/ 	.byte	0x03, 0x50
        /*006a*/ 	.short	0x0000


	//----- nvinfo : EIATTR_MAXREG_COUNT
	.align		4
        /*006c*/ 	.byte	0x03, 0x1b
        /*006e*/ 	.short	0x00ff


	//----- nvinfo : EIATTR_NUM_BARRIERS
	.align		4
        /*0070*/ 	.byte	0x02, 0x4c
        /*0072*/ 	.byte	0x01
	.zero		1


	//----- nvinfo : EIATTR_EXTERNS
	.align		4
        /*0074*/ 	.byte	0x04, 0x0f
        /*0076*/ 	.short	(.L_141 - .L_140)


	//   ....[0]....
	.align		4
.L_140:
        /*0078*/ 	.word	index@(vprintf)


	//----- nvinfo : EIATTR_MERCURY_ISA_VERSION
	.align		4
.L_141:
        /*007c*/ 	.byte	0x03, 0x5f
        /*007e*/ 	.short	0x0101


	//----- nvinfo : EIATTR_INT_WARP_WIDE_INSTR_OFFSETS
	.align		4
        /*0080*/ 	.byte	0x04, 0x31
        /*0082*/ 	.short	(.L_143 - .L_142)


	//   ....[0]....
.L_142:
        /*0084*/ 	.word	0x00002d10


	//----- nvinfo : EIATTR_VRC_CTA_INIT_COUNT
	.align		4
.L_143:
        /*0088*/ 	.byte	0x02, 0x4a
	.zero		1
	.zero		1


	//----- nvinfo : EIATTR_SYSCALL_OFFSETS
	.align		4
        /*008c*/ 	.byte	0x04, 0x46
        /*008e*/ 	.short	(.L_145 - .L_144)


	//   ....[0]....
.L_144:
        /*0090*/ 	.word	0x00002b90


	//   ....[1]....
        /*0094*/ 	.word	0x00002ce0


	//   ....[2]....
        /*0098*/ 	.word	0x00002e70


	//----- nvinfo : EIATTR_EXIT_INSTR_OFFSETS
	.align		4
.L_145:
        /*009c*/ 	.byte	0x04, 0x1c
        /*009e*/ 	.short	(.L_147 - .L_146)


	//   ....[0]....
.L_146:
        /*00a0*/ 	.word	0x00002ec0


	//----- nvinfo : EIATTR_CRS_STACK_SIZE
	.align		4
.L_147:
        /*00a4*/ 	.byte	0x04, 0x1e
        /*00a6*/ 	.short	(.L_149 - .L_148)
.L_148:
        /*00a8*/ 	.word	0x00000000


	//----- nvinfo : EIATTR_CBANK_PARAM_SIZE
	.align		4
.L_149:
        /*00ac*/ 	.byte	0x03, 0x19
        /*00ae*/ 	.short	0x0020


	//----- nvinfo : EIATTR_PARAM_CBANK
	.align		4
        /*00b0*/ 	.byte	0x04, 0x0a
        /*00b2*/ 	.short	(.L_151 - .L_150)
	.align		4
.L_150:
        /*00b4*/ 	.word	index@(.nv.constant0._Z26kernelReemplazarPosicionesPiiiiiS_)
        /*00b8*/ 	.short	0x0380
        /*00ba*/ 	.short	0x0020


	//----- nvinfo : EIATTR_SW_WAR
	.align		4
.L_151:
        /*00bc*/ 	.byte	0x04, 0x36
        /*00be*/ 	.short	(.L_153 - .L_152)
.L_152:
        /*00c0*/ 	.word	0x00000008
.L_153:


//--------------------- .nv.info._Z20kernelGenerarTableroPiii --------------------------
	.section	.nv.info._Z20kernelGenerarTableroPiii,"",@"SHT_CUDA_INFO"
	.sectionflags	@""
	.align	4


	//----- nvinfo : EIATTR_CUDA_API_VERSION
	.align		4
        /*0000*/ 	.byte	0x04, 0x37
        /*0002*/ 	.short	(.L_155 - .L_154)
.L_154:
        /*0004*/ 	.word	0x00000082


	//----- nvinfo : EIATTR_KPARAM_INFO
	.align		4
.L_155:
        /*0008*/ 	.byte	0x04, 0x17
        /*000a*/ 	.short	(.L_157 - .L_156)
.L_156:
        /*000c*/ 	.word	0x00000000
        /*0010*/ 	.short	0x0002
        /*0012*/ 	.short	0x000c
        /*0014*/ 	.byte	0x00, 0xf0, 0x11, 0x00


	//----- nvinfo : EIATTR_KPARAM_INFO
	.align		4
.L_157:
        /*0018*/ 	.byte	0x04, 0x17
        /*001a*/ 	.short	(.L_159 - .L_158)
.L_158:
        /*001c*/ 	.word	0x00000000
        /*0020*/ 	.short	0x0001
        /*0022*/ 	.short	0x0008
        /*0024*/ 	.byte	0x00, 0xf0, 0x11, 0x00


	//----- nvinfo : EIATTR_KPARAM_INFO
	.align		4
.L_159:
        /*0028*/ 	.byte	0x04, 0x17
        /*002a*/ 	.short	(.L_161 - .L_160)
.L_160:
        /*002c*/ 	.word	0x00000000
        /*0030*/ 	.short	0x0000
        /*0032*/ 	.short	0x0000
        /*0034*/ 	.byte	0x00, 0xf5, 0x21, 0x00


	//----- nvinfo : EIATTR_SPARSE_MMA_MASK
	.align		4
.L_161:
        /*0038*/ 	.byte	0x03, 0x50
        /*003a*/ 	.short	0x0000


	//----- nvinfo : EIATTR_MAXREG_COUNT
	.align		4
        /*003c*/ 	.byte	0x03, 0x1b
        /*003e*/ 	.short	0x00ff


	//----- nvinfo : EIATTR_MERCURY_ISA_VERSION
	.align		4
        /*0040*/ 	.byte	0x03, 0x5f
        /*0042*/ 	.short	0x0101


	//----- nvinfo : EIATTR_VRC_CTA_INIT_COUNT
	.align		4
        /*0044*/ 	.byte	0x02, 0x4a
	.zero		1
	.zero		1


	//----- nvinfo : EIATTR_EXIT_INSTR_OFFSETS
	.align		4
        /*0048*/ 	.byte	0x04, 0x1c
        /*004a*/ 	.short	(.L_163 - .L_162)


	//   ....[0]....
.L_162:
        /*004c*/ 	.word	0x000028d0


	//----- nvinfo : EIATTR_CRS_STACK_SIZE
	.align		4
.L_163:
        /*0050*/ 	.byte	0x04, 0x1e
        /*0052*/ 	.short	(.L_165 - .L_164)
.L_164:
        /*0054*/ 	.word	0x00000000


	//----- nvinfo : EIATTR_CBANK_PARAM_SIZE
	.align		4
.L_165:
        /*0058*/ 	.byte	0x03, 0x19
        /*005a*/ 	.short	0x0010


	//----- nvinfo : EIATTR_PARAM_CBANK
	.align		4
        /*005c*/ 	.byte	0x04, 0x0a
        /*005e*/ 	.short	(.L_167 - .L_166)
	.align		4
.L_166:
        /*0060*/ 	.word	index@(.nv.constant0._Z20kernelGenerarTableroPiii)
        /*0064*/ 	.short	0x0380
        /*0066*/ 	.short	0x0010


	//----- nvinfo : EIATTR_SW_WAR
	.align		4
.L_167:
        /*0068*/ 	.byte	0x04, 0x36
        /*006a*/ 	.short	(.L_169 - .L_168)
.L_168:
        /*006c*/ 	.word	0x00000008
.L_169:


//--------------------- .nv.callgraph             --------------------------
	.section	.nv.callgraph,"",@"SHT_CUDA_CALLGRAPH"
	.align	4
	.sectionentsize	8
	.align		4
        /*0000*/ 	.word	0x00000000
	.align		4
        /*0004*/ 	.word	0xffffffff
	.align		4
        /*0008*/ 	.word	index@(_Z14kernelRellenarPiii)
	.align		4
        /*000c*/ 	.word	index@(vprintf)
	.align		4
        /*0010*/ 	.word	index@(_Z22kernelEncontrarCaminosPiS_iiS_iPbi)
	.align		4
        /*0014*/ 	.word	index@(vprintf)
	.align		4
        /*0018*/ 	.word	index@(_Z26kernelReemplazarPosicionesPiiiiiS_)
	.align		4
        /*001c*/ 	.word	index@(vprintf)
	.align		4
        /*0020*/ 	.word	0x00000000
	.align		4
        /*0024*/ 	.word	0xfffffffe
	.align		4
        /*0028*/ 	.word	0x00000000
	.align		4
        /*002c*/ 	.word	0xfffffffd
	.align		4
        /*0030*/ 	.word	0x00000000
	.align		4
        /*0034*/ 	.word	0xfffffffc


//--------------------- .nv.constant4             --------------------------
	.section	.nv.constant4,"a",@progbits
	.align	8
	.align		8
.nv.constant4:
        /*0000*/ 	.dword	vprintf
	.align		8
        /*0008*/ 	.dword	precalc_xorwow_matrix
	.align		8
        /*0010*/ 	.dword	precalc_xorwow_offset_matrix
	.align		8
        /*0018*/ 	.dword	mrg32k3aM1
	.align		8
        /*0020*/ 	.dword	mrg32k3aM2
	.align		8
        /*0028*/ 	.dword	mrg32k3aM1SubSeq
	.align		8
        /*0030*/ 	.dword	mrg32k3aM2SubSeq
	.align		8
        /*0038*/ 	.dword	mrg32k3aM1Seq
	.align		8
        /*0040*/ 	.dword	mrg32k3aM2Seq
	.align		8
        /*0048*/ 	.dword	$str
	.align		8
        /*0050*/ 	.dword	$str$1
	.align		8
        /*0058*/ 	.dword	$str$2
	.align		8
        /*0060*/ 	.dword	$str$3
	.align		8
        /*0068*/ 	.dword	$str$4
	.align		8
        /*0070*/ 	.dword	$str$5
	.align		8
        /*0078*/ 	.dword	$str$6
	.align		8
        /*0080*/ 	.dword	$str$7
	.align		8
        /*0088*/ 	.dword	$str$8
	.align		8
        /*0090*/ 	.dword	$str$9
	.align		8
        /*0098*/ 	.dword	$str$10
	.align		8
        /*00a0*/ 	.dword	$str$11
	.align		8
        /*00a8*/ 	.dword	$str$12
	.align		8
        /*00b0*/ 	.dword	$str$13
	.align		8
        /*00b8*/ 	.dword	$str$14


//--------------------- .nv.constant3             --------------------------
	.section	.nv.constant3,"a",@progbits
	.align	8
.nv.constant3:
	.type		__cr_lgamma_table,@object
	.size		__cr_lgamma_table,(FILAS - __cr_lgamma_table)
__cr_lgamma_table:
        /*0000*/ 	.byte	0x00, 0x00, 0x00, 0x00, 0x00, 0x00, 0x00, 0x00, 0x00, 0x00, 0x00, 0x00, 0x00, 0x00, 0x00, 0x00
        /*0010*/ 	.byte	0xef, 0x39, 0xfa, 0xfe, 0x42, 0x2e, 0xe6, 0x3f, 0x02, 0x20, 0x2a, 0xfa, 0x0b, 0xab, 0xfc, 0x3f
        /*0020*/ 	.byte	0xf9, 0x2c, 0x92, 0x7c, 0xa7, 0x6c, 0x09, 0x40, 0xc9, 0x79, 0x44, 0x3c, 0x64, 0x26, 0x13, 0x40
        /*0030*/ 	.byte	0xca, 0x01, 0xcf, 0x3a, 0x27, 0x51, 0x1a, 0x40, 0x30, 0xcc, 0x2d, 0xf3, 0xe1, 0x0c, 0x21, 0x40
        /*0040*/ 	.byte	0x0d, 0xb7, 0xfc, 0x82, 0x8e, 0x35, 0x25, 0x40
	.type		FILAS,@object
	.size		FILAS,(COLUMNAS - FILAS)
FILAS:
	.zero		8
	.type		COLUMNAS,@object
	.size		COLUMNAS,(.L_10 - COLUMNAS)
COLUMNAS:
	.zero		8
.L_10:


//--------------------- .text._Z14kernelRellenarPiii --------------------------
	.section	.text._Z14kernelRellenarPiii,"ax",@progbits
	.align	128
        .global         _Z14kernelRellenarPiii
        .type           _Z14kernelRellenarPiii,@function
        .size           _Z14kernelRellenarPiii,(.L_x_68 - _Z14kernelRellenarPiii)
        .other          _Z14kernelRellenarPiii,@"STO_CUDA_ENTRY STV_DEFAULT"
_Z14kernelRellenarPiii:
.text._Z14kernelRellenarPiii:
[----:B------:R-:W0:Y:S08]  /*0000*/  LDC R1, c[0x0][0x37c] ;  /* 0x0000df00ff017b82 */ /* 0x000e300000000800 */
[----:B------:R-:W1:Y:S02]  /*0010*/  LDC.64 R16, c[0x0][0x388] ;  /* 0x0000e200ff107b82 */ /* 0x000e640000000a00 */
[----:B-1----:R-:W-:-:S05]  /*0020*/  IMAD R17, R17, R16, RZ ;  /* 0x0000001011117224 */ /* 0x002fca00078e02ff */
[----:B------:R-:W-:-:S13]  /*0030*/  ISETP.GE.AND P0, PT, R17, 0x1, PT ;  /* 0x000000011100780c */ /* 0x000fda0003f06270 */
[----:B0-----:R-:W-:Y:S05]  /*0040*/  @!P0 EXIT ;  /* 0x000000000000894d */ /* 0x001fea0003800000 */
[----:B------:R-:W-:Y:S01]  /*0050*/  LOP3.LUT P0, R0, R17, 0x3, RZ, 0xc0, !PT ;  /* 0x0000000311007812 */ /* 0x000fe2000780c0ff */
[----:B------:R-:W-:-:S12]  /*0060*/  IMAD.MOV.U32 R16, RZ, RZ, R17 ;  /* 0x000000ffff107224 */ /* 0x000fd800078e0011 */
[----:B------:R-:W-:Y:S05]  /*0070*/  @!P0 BRA `(.L_x_0) ;  /* 0x0000000000448947 */ /* 0x000fea0003800000 */
[----:B------:R-:W-:Y:S01]  /*0080*/  BSSY.RECONVERGENT B6, `(.L_x_0) ;  /* 0x0000010000067945 */ /* 0x000fe20003800200 */
[----:B------:R-:W-:Y:S01]  /*0090*/  IMAD.MOV R18, RZ, RZ, -R0 ;  /* 0x000000ffff127224 */ /* 0x000fe200078e0a00 */
[----:B------:R-:W-:-:S07]  /*00a0*/  LOP3.LUT R16, R17, 0xfffffffc, RZ, 0xc0, !PT ;  /* 0xfffffffc11107812 */ /* 0x000fce00078ec0ff */
.L_x_2:
[----:B------:R-:W-:Y:S01]  /*00b0*/  MOV R0, 0x0 ;  /* 0x0000000000007802 */ /* 0x000fe20000000f00 */
[----:B------:R-:W0:Y:S01]  /*00c0*/  LDCU.64 UR4, c[0x4][0xb8] ;  /* 0x01001700ff0477ac */ /* 0x000e220008000a00 */
[----:B------:R-:W-:Y:S01]  /*00d0*/  VIADD R18, R18, 0x1 ;  /* 0x0000000112127836 */ /* 0x000fe20000000000 */
[----:B------:R-:W-:Y:S01]  /*00e0*/  CS2R R6, SRZ ;  /* 0x0000000000067805 */ /* 0x000fe2000001ff00 */
[----:B------:R1:W2:Y:S03]  /*00f0*/  LDC.64 R2, c[0x4][R0] ;  /* 0x0100000000027b82 */ /* 0x0002a60000000a00 */
[----:B------:R-:W-:-:S04]  /*0100*/  ISETP.NE.AND P0, PT, R18, RZ, PT ;  /* 0x000000ff1200720c */ /* 0x000fc80003f05270 */
[----:B------:R-:W-:Y:S01]  /*0110*/  P2R R19, PR, RZ, 0x1 ;  /* 0x00000001ff137803 */ /* 0x000fe20000000000 */
[----:B0-----:R-:W-:Y:S02]  /*0120*/  IMAD.U32 R4, RZ, RZ, UR4 ;  /* 0x00000004ff047e24 */ /* 0x001fe4000f8e00ff */
[----:B-1----:R-:W-:-:S07]  /*0130*/  IMAD.U32 R5, RZ, RZ, UR5 ;  /* 0x00000005ff057e24 */ /* 0x002fce000f8e00ff */
[----:B------:R-:W-:-:S07]  /*0140*/  LEPC R20, `(.L_x_1) ;  /* 0x000000001014794e */ /* 0x000fce0000000000 */
[----:B--2---:R-:W-:Y:S05]  /*0150*/  CALL.ABS.NOINC R2 ;  /* 0x0000000002007343 */ /* 0x004fea0003c00000 */
.L_x_1:
[----:B------:R-:W-:-:S13]  /*0160*/  ISETP.NE.AND P6, PT, R19, RZ, PT ;  /* 0x000000ff1300720c */ /* 0x000fda0003fc5270 */
[----:B------:R-:W-:Y:S05]  /*0170*/  @P6 BRA `(.L_x_2) ;  /* 0xfffffffc00cc6947 */ /* 0x000fea000383ffff */
[----:B------:R-:W-:Y:S05]  /*0180*/  BSYNC.RECONVERGENT B6 ;  /* 0x0000000000067941 */ /* 0x000fea0003800200 */
.L_x_0:
[----:B------:R-:W-:-:S13]  /*0190*/  ISETP.GE.U32.AND P0, PT, R17, 0x4, PT ;  /* 0x000000041100780c */ /* 0x000fda0003f06070 */
[----:B------:R-:W-:Y:S05]  /*01a0*/  @!P0 EXIT ;  /* 0x000000000000894d */ /* 0x000fea0003800000 */
.L_x_7:
[----:B------:R-:W-:Y:S01]  /*01b0*/  MOV R2, 0x0 ;  /* 0x0000000000027802 */ /* 0x000fe20000000f00 */
[----:B------:R-:W0:Y:S01]  /*01c0*/  LDCU.64 UR4, c[0x4][0xb8] ;  /* 0x01001700ff0477ac */ /* 0x000e220008000a00 */
[C---:B------:R-:W-:Y:S02]  /*01d0*/  ISETP.GT.AND P0, PT, R16.reuse, 0x4, PT ;  /* 0x000000041000780c */ /* 0x040fe40003f04270 */
[----:B------:R-:W-:Y:S01]  /*01e0*/  CS2R R6, SRZ ;  /* 0x0000000000067805 */ /* 0x000fe2000001ff00 */
[----:B------:R1:W2:Y:S01]  /*01f0*/  LDC.64 R8, c[0x4][R2] ;  /* 0x0100000002087b82 */ /* 0x0002a20000000a00 */
[----:B------:R-:W-:Y:S01]  /*0200*/  VIADD R16, R16, 0xfffffffc ;  /* 0xfffffffc10107836 */ /* 0x000fe20000000000 */
[----:B------:R-:W-:Y:S01]  /*0210*/  P2R R17, PR, RZ, 0x1 ;  /* 0x00000001ff117803 */ /* 0x000fe20000000000 */
[----:B0-----:R-:W-:Y:S02]  /*0220*/  IMAD.U32 R4, RZ, RZ, UR4 ;  /* 0x00000004ff047e24 */ /* 0x001fe4000f8e00ff */
[----:B-1----:R-:W-:-:S07]  /*0230*/  IMAD.U32 R5, RZ, RZ, UR5 ;  /* 0x00000005ff057e24 */ /* 0x002fce000f8e00ff */
[----:B------:R-:W-:-:S07]  /*0240*/  LEPC R20, `(.L_x_3) ;  /* 0x000000001014794e */ /* 0x000fce0000000000 */
[----:B--2---:R-:W-:Y:S05]  /*0250*/  CALL.ABS.NOINC R8 ;  /* 0x0000000008007343 */ /* 0x004fea0003c00000 */
.L_x_3:
[----:B------:R0:W1:Y:S01]  /*0260*/  LDC.64 R8, c[0x4][R2] ;  /* 0x0100000002087b82 */ /* 0x0000620000000a00 */
[----:B------:R-:W2:Y:S01]  /*0270*/  LDCU.64 UR4, c[0x4][0xb8] ;  /* 0x01001700ff0477ac */ /* 0x000ea20008000a00 */
[----:B------:R-:W-:Y:S01]  /*0280*/  CS2R R6, SRZ ;  /* 0x0000000000067805 */ /* 0x000fe2000001ff00 */
[----:B--2---:R-:W-:Y:S02]  /*0290*/  IMAD.U32 R4, RZ, RZ, UR4 ;  /* 0x00000004ff047e24 */ /* 0x004fe4000f8e00ff */
[----:B0-----:R-:W-:-:S07]  /*02a0*/  IMAD.U32 R5, RZ, RZ, UR5 ;  /* 0x00000005ff057e24 */ /* 0x001fce000f8e00ff */
[----:B------:R-:W-:-:S07]  /*02b0*/  LEPC R20, `(.L_x_4) ;  /* 0x000000001014794e */ /* 0x000fce0000000000 */
[----:B-1----:R-:W-:Y:S05]  /*02c0*/  CALL.ABS.NOINC R8 ;  /* 0x0000000008007343 */ /* 0x002fea0003c00000 */
.L_x_4:
[----:B------:R0:W1:Y:S01]  /*02d0*/  LDC.64 R8, c[0x4][R2] ;  /* 0x0100000002087b82 */ /* 0x0000620000000a00 */
[----:B------:R-:W2:Y:S01]  /*02e0*/  LDCU.64 UR4, c[0x4][0xb8] ;  /* 0x01001700ff0477ac */ /* 0x000ea20008000a00 */
[----:B------:R-:W-:Y:S01]  /*02f0*/  CS2R R6, SRZ ;  /* 0x0000000000067805 */ /* 0x000fe2000001ff00 */
[----:B--2---:R-:W-:Y:S02]  /*0300*/  IMAD.U32 R4, RZ, RZ, UR4 ;  /* 0x00000004ff047e24 */ /* 0x004fe4000f8e00ff */
[----:B0-----:R-:W-:-:S07]  /*0310*/  IMAD.U32 R5, RZ, RZ, UR5 ;  /* 0x00000005ff057e24 */ /* 0x001fce000f8e00ff */
[----:B------:R-:W-:-:S07]  /*0320*/  LEPC R20, `(.L_x_5) ;  /* 0x000000001014794e */ /* 0x000fce0000000000 */
[----:B-1----:R-:W-:Y:S05]  /*0330*/  CALL.ABS.NOINC R8 ;  /* 0x0000000008007343 */ /* 0x002fea0003c00000 */
.L_x_5:
[----:B------:R-:W0:Y:S01]  /*0340*/  LDC.64 R2, c[0x4][R2] ;  /* 0x0100000002027b82 */ /* 0x000e220000000a00 */
[----:B------:R-:W1:Y:S01]  /*0350*/  LDCU.64 UR4, c[0x4][0xb8] ;  /* 0x01001700ff0477ac */ /* 0x000e620008000a00 */
[----:B------:R-:W-:Y:S01]  /*0360*/  CS2R R6, SRZ ;  /* 0x0000000000067805 */ /* 0x000fe2000001ff00 */
[----:B-1----:R-:W-:Y:S02]  /*0370*/  IMAD.U32 R4, RZ, RZ, UR4 ;  /* 0x00000004ff047e24 */ /* 0x002fe4000f8e00ff */
[----:B------:R-:W-:-:S07]  /*0380*/  IMAD.U32 R5, RZ, RZ, UR5 ;  /* 0x00000005ff057e24 */ /* 0x000fce000f8e00ff */
[----:B------:R-:W-:-:S07]  /*0390*/  LEPC R20, `(.L_x_6) ;  /* 0x000000001014794e */ /* 0x000fce0000000000 */
[----:B0-----:R-:W-:Y:S05]  /*03a0*/  CALL.ABS.NOINC R2 ;  /* 0x0000000002007343 */ /* 0x001fea0003c00000 */
.L_x_6:
[----:B------:R-:W-:-:S13]  /*03b0*/  ISETP.NE.AND P6, PT, R17, RZ, PT ;  /* 0x000000ff1100720c */ /* 0x000fda0003fc5270 */
[----:B------:R-:W-:Y:S05]  /*03c0*/  @P6 BRA `(.L_x_7) ;  /* 0xfffffffc00786947 */ /* 0x000fea000383ffff */
[----:B------:R-:W-:Y:S05]  /*03d0*/  EXIT ;  /* 0x000000000000794d */ /* 0x000fea0003800000 */
.L_x_8:
[----:B------:R-:W-:-:S00]  /*03e0*/  BRA `(.L_x_8) ;  /* 0xfffffffc00fc7947 */ /* 0x000fc0000383ffff */
[----:B------:R-:W-:-:S00]  /*03f0*/  NOP ;  /* 0x0000000000007918 */ /* 0x000fc00000000000 */
        /* <DEDUP_REMOVED lines=8> */
.L_x_68:


//--------------------- .text._Z14kernelEliminarPiS_iii --------------------------
	.section	.text._Z14kernelEliminarPiS_iii,"ax",@progbits
	.align	128
        .global         _Z14kernelEliminarPiS_iii
        .type           _Z14kernelEliminarPiS_iii,@function
        .size           _Z14kernelEliminarPiS_iii,(.L_x_69 - _Z14kernelEliminarPiS_iii)
        .other          _Z14kernelEliminarPiS_iii,@"STO_CUDA_ENTRY STV_DEFAULT"
_Z14kernelEliminarPiS_iii:
.text._Z14kernelEliminarPiS_iii:
[----:B------:R-:W-:Y:S08]  /*0000*/  LDC R1, c[0x0][0x37c] ;  /* 0x0000df00ff017b82 */ /* 0x000ff00000000800 */
[----:B------:R-:W0:Y:S01]  /*0010*/  LDC R4, c[0x0][0x398] ;  /* 0x0000e600ff047b82 */ /* 0x000e220000000800 */
[----:B------:R-:W1:Y:S07]  /*0020*/  S2R R5, SR_TID.X ;  /* 0x0000000000057919 */ /* 0x000e6e0000002100 */
[----:B------:R-:W2:Y:S08]  /*0030*/  LDC R0, c[0x0][0x360] ;  /* 0x0000d800ff007b82 */ /* 0x000eb00000000800 */
[----:B------:R-:W3:Y:S01]  /*0040*/  S2UR UR4, SR_CTAID.X ;  /* 0x00000000000479c3 */ /* 0x000ee20000002500 */
[----:B0-----:R-:W-:-:S13]  /*0050*/  ISETP.GE.AND P0, PT, R4, 0x1, PT ;  /* 0x000000010400780c */ /* 0x001fda0003f06270 */
[----:B-123--:R-:W-:Y:S05]  /*0060*/  @!P0 EXIT ;  /* 0x000000000000894d */ /* 0x00efea0003800000 */
[----:B------:R-:W0:Y:S01]  /*0070*/  LDC.64 R2, c[0x0][0x380] ;  /* 0x0000e000ff027b82 */ /* 0x000e220000000a00 */
[----:B------:R-:W-:Y:S01]  /*0080*/  ISETP.GE.U32.AND P1, PT, R4, 0x10, PT ;  /* 0x000000100400780c */ /* 0x000fe20003f26070 */
[----:B------:R-:W-:Y:S01]  /*0090*/  IMAD R0, R0, UR4, R5 ;  /* 0x0000000400007c24 */ /* 0x000fe2000f8e0205 */
[----:B------:R-:W-:Y:S01]  /*00a0*/  LOP3.LUT R10, R4, 0xf, RZ, 0xc0, !PT ;  /* 0x0000000f040a7812 */ /* 0x000fe200078ec0ff */
[----:B------:R-:W1:Y:S01]  /*00b0*/  LDCU.64 UR6, c[0x0][0x358] ;  /* 0x00006b00ff0677ac */ /* 0x000e620008000a00 */
[----:B------:R-:W-:Y:S02]  /*00c0*/  IMAD.MOV.U32 R6, RZ, RZ, RZ ;  /* 0x000000ffff067224 */ /* 0x000fe400078e00ff */
[----:B------:R-:W-:Y:S01]  /*00d0*/  ISETP.NE.AND P0, PT, R10, RZ, PT ;  /* 0x000000ff0a00720c */ /* 0x000fe20003f05270 */
[----:B0-----:R-:W-:-:S06]  /*00e0*/  IMAD.WIDE R2, R0, 0x4, R2 ;  /* 0x0000000400027825 */ /* 0x001fcc00078e0202 */
[----:B-1----:R-:W-:Y:S06]  /*00f0*/  @!P1 BRA `(.L_x_9) ;  /* 0x0000000000f89947 */ /* 0x002fec0003800000 */
[----:B------:R-:W0:Y:S01]  /*0100*/  LDCU.64 UR4, c[0x0][0x388] ;  /* 0x00007100ff0477ac */ /* 0x000e220008000a00 */
[----:B------:R-:W-:-:S05]  /*0110*/  LOP3.LUT R6, R4, 0x7ffffff0, RZ, 0xc0, !PT ;  /* 0x7ffffff004067812 */ /* 0x000fca00078ec0ff */
[----:B------:R-:W-:Y:S01]  /*0120*/  IMAD.MOV R7, RZ, RZ, -R6 ;  /* 0x000000ffff077224 */ /* 0x000fe200078e0a06 */
[----:B0-----:R-:W-:-:S04]  /*0130*/  UIADD3 UR4, UP0, UPT, UR4, 0x20, URZ ;  /* 0x0000002004047890 */ /* 0x001fc8000ff1e0ff */
[----:B------:R-:W-:Y:S02]  /*0140*/  UIADD3.X UR5, UPT, UPT, URZ, UR5, URZ, UP0, !UPT ;  /* 0x00000005ff057290 */ /* 0x000fe400087fe4ff */
[----:B------:R-:W-:-:S04]  /*0150*/  IMAD.U32 R8, RZ, RZ, UR4 ;  /* 0x00000004ff087e24 */ /* 0x000fc8000f8e00ff */
[----:B------:R-:W-:-:S07]  /*0160*/  IMAD.U32 R9, RZ, RZ, UR5 ;  /* 0x00000005ff097e24 */ /* 0x000fce000f8e00ff */
.L_x_10:
[----:B------:R-:W-:Y:S02]  /*0170*/  IMAD.MOV.U32 R4, RZ, RZ, R8 ;  /* 0x000000ffff047224 */ /* 0x000fe400078e0008 */
[----:B------:R-:W-:-:S05]  /*0180*/  IMAD.MOV.U32 R5, RZ, RZ, R9 ;  /* 0x000000ffff057224 */ /* 0x000fca00078e0009 */
[----:B------:R-:W2:Y:S02]  /*0190*/  LDG.E R9, desc[UR6][R4.64+-0x20] ;  /* 0xffffe00604097981 */ /* 0x000ea4000c1e1900 */
[----:B--2---:R-:W-:-:S13]  /*01a0*/  ISETP.NE.AND P1, PT, R0, R9, PT ;  /* 0x000000090000720c */ /* 0x004fda0003f25270 */
[----:B0-----:R0:W-:Y:S04]  /*01b0*/  @!P1 STG.E desc[UR6][R2.64], RZ ;  /* 0x000000ff02009986 */ /* 0x0011e8000c101906 */
[----:B------:R-:W2:Y:S02]  /*01c0*/  LDG.E R9, desc[UR6][R4.64+-0x1c] ;  /* 0xffffe40604097981 */ /* 0x000ea4000c1e1900 */
[----:B--2---:R-:W-:-:S13]  /*01d0*/  ISETP.NE.AND P1, PT, R0, R9, PT ;  /* 0x000000090000720c */ /* 0x004fda0003f25270 */
[----:B------:R0:W-:Y:S04]  /*01e0*/  @!P1 STG.E desc[UR6][R2.64], RZ ;  /* 0x000000ff02009986 */ /* 0x0001e8000c101906 */
        /* <DEDUP_REMOVED lines=39> */
[----:B------:R-:W2:Y:S01]  /*0460*/  LDG.E R9, desc[UR6][R4.64+0x1c] ;  /* 0x00001c0604097981 */ /* 0x000ea2000c1e1900 */
[----:B------:R-:W-:-:S05]  /*0470*/  VIADD R7, R7, 0x10 ;  /* 0x0000001007077836 */ /* 0x000fca0000000000 */
[----:B------:R-:W-:Y:S02]  /*0480*/  ISETP.NE.AND P2, PT, R7, RZ, PT ;  /* 0x000000ff0700720c */ /* 0x000fe40003f45270 */
[----:B--2---:R-:W-:-:S13]  /*0490*/  ISETP.NE.AND P1, PT, R0, R9, PT ;  /* 0x000000090000720c */ /* 0x004fda0003f25270 */
[----:B------:R0:W-:Y:S01]  /*04a0*/  @!P1 STG.E desc[UR6][R2.64], RZ ;  /* 0x000000ff02009986 */ /* 0x0001e2000c101906 */
[----:B------:R-:W-:-:S05]  /*04b0*/  IADD3 R8, P1, PT, R4, 0x40, RZ ;  /* 0x0000004004087810 */ /* 0x000fca0007f3e0ff */
[----:B------:R-:W-:Y:S01]  /*04c0*/  IMAD.X R9, RZ, RZ, R5, P1 ;  /* 0x000000ffff097224 */ /* 0x000fe200008e0605 */
[----:B------:R-:W-:Y:S07]  /*04d0*/  @P2 BRA `(.L_x_10) ;  /* 0xfffffffc00242947 */ /* 0x000fee000383ffff */
.L_x_9:
[----:B------:R-:W-:Y:S05]  /*04e0*/  @!P0 EXIT ;  /* 0x000000000000894d */ /* 0x000fea0003800000 */
[----:B------:R-:W1:Y:S01]  /*04f0*/  LDCU UR4, c[0x0][0x398] ;  /* 0x00007300ff0477ac */ /* 0x000e620008000800 */
[----:B------:R-:W-:Y:S01]  /*0500*/  ISETP.GE.U32.AND P1, PT, R10, 0x8, PT ;  /* 0x000000080a00780c */ /* 0x000fe20003f26070 */
[----:B-1----:R-:W-:-:S06]  /*0510*/  ULOP3.LUT UR5, UR4, 0x7, URZ, 0xc0, !UPT ;  /* 0x0000000704057892 */ /* 0x002fcc000f8ec0ff */
[----:B------:R-:W-:-:S06]  /*0520*/  ISETP.NE.AND P0, PT, RZ, UR5, PT ;  /* 0x00000005ff007c0c */ /* 0x000fcc000bf05270 */
[----:B------:R-:W-:Y:S07]  /*0530*/  @!P1 BRA `(.L_x_11) ;  /* 0x00000000006c9947 */ /* 0x000fee0003800000 */
[----:B------:R-:W1:Y:S02]  /*0540*/  LDC.64 R4, c[0x0][0x388] ;  /* 0x0000e200ff047b82 */ /* 0x000e640000000a00 */
[----:B-1----:R-:W-:-:S05]  /*0550*/  IMAD.WIDE.U32 R4, R6, 0x4, R4 ;  /* 0x0000000406047825 */ /* 0x002fca00078e0004 */
        /* <DEDUP_REMOVED lines=22> */
[----:B------:R-:W-:Y:S01]  /*06c0*/  VIADD R6, R6, 0x8 ;  /* 0x0000000806067836 */ /* 0x000fe20000000000 */
[----:B--2---:R-:W-:-:S13]  /*06d0*/  ISETP.NE.AND P1, PT, R0, R7, PT ;  /* 0x000000070000720c */ /* 0x004fda0003f25270 */
[----:B------:R1:W-:Y:S02]  /*06e0*/  @!P1 STG.E desc[UR6][R2.64], RZ ;  /* 0x000000ff02009986 */ /* 0x0003e4000c101906 */
.L_x_11:
[----:B------:R-:W-:Y:S05]  /*06f0*/  @!P0 EXIT ;  /* 0x000000000000894d */ /* 0x000fea0003800000 */
[----:B------:R-:W-:Y:S02]  /*0700*/  UISETP.GE.U32.AND UP0, UPT, UR5, 0x4, UPT ;  /* 0x000000040500788c */ /* 0x000fe4000bf06070 */
[----:B------:R-:W-:-:S06]  /*0710*/  ULOP3.LUT UR4, UR4, 0x3, URZ, 0xc0, !UPT ;  /* 0x0000000304047892 */ /* 0x000fcc000f8ec0ff */
[----:B------:R-:W-:Y:S01]  /*0720*/  ISETP.NE.AND P0, PT, RZ, UR4, PT ;  /* 0x00000004ff007c0c */ /* 0x000fe2000bf05270 */
[----:B------:R-:W-:-:S12]  /*0730*/  BRA.U !UP0, `(.L_x_12) ;  /* 0x00000001083c7547 */ /* 0x000fd8000b800000 */
[----:B------:R-:W2:Y:S02]  /*0740*/  LDC.64 R4, c[0x0][0x388] ;  /* 0x0000e200ff047b82 */ /* 0x000ea40000000a00 */
[----:B--2---:R-:W-:-:S05]  /*0750*/  IMAD.WIDE.U32 R4, R6, 0x4, R4 ;  /* 0x0000000406047825 */ /* 0x004fca00078e0004 */
[----:B------:R-:W2:Y:S02]  /*0760*/  LDG.E R7, desc[UR6][R4.64] ;  /* 0x0000000604077981 */ /* 0x000ea4000c1e1900 */
[----:B--2---:R-:W-:-:S13]  /*0770*/  ISETP.NE.AND P1, PT, R0, R7, PT ;  /* 0x000000070000720c */ /* 0x004fda0003f25270 */
[----:B------:R2:W-:Y:S04]  /*0780*/  @!P1 STG.E desc[UR6][R2.64], RZ ;  /* 0x000000ff02009986 */ /* 0x0005e8000c101906 */
[----:B------:R-:W3:Y:S02]  /*0790*/  LDG.E R7, desc[UR6][R4.64+0x4] ;  /* 0x0000040604077981 */ /* 0x000ee4000c1e1900 */
[----:B---3--:R-:W-:-:S13]  /*07a0*/  ISETP.NE.AND P1, PT, R0, R7, PT ;  /* 0x000000070000720c */ /* 0x008fda0003f25270 */
[----:B------:R2:W-:Y:S04]  /*07b0*/  @!P1 STG.E desc[UR6][R2.64], RZ ;  /* 0x000000ff02009986 */ /* 0x0005e8000c101906 */
[----:B------:R-:W3:Y:S02]  /*07c0*/  LDG.E R7, desc[UR6][R4.64+0x8] ;  /* 0x0000080604077981 */ /* 0x000ee4000c1e1900 */
[----:B---3--:R-:W-:-:S13]  /*07d0*/  ISETP.NE.AND P1, PT, R0, R7, PT ;  /* 0x000000070000720c */ /* 0x008fda0003f25270 */
[----:B------:R2:W-:Y:S04]  /*07e0*/  @!P1 STG.E desc[UR6][R2.64], RZ ;  /* 0x000000ff02009986 */ /* 0x0005e8000c101906 */
[----:B------:R-:W3:Y:S01]  /*07f0*/  LDG.E R7, desc[UR6][R4.64+0xc] ;  /* 0x00000c0604077981 */ /* 0x000ee2000c1e1900 */
[----:B------:R-:W-:Y:S01]  /*0800*/  VIADD R6, R6, 0x4 ;  /* 0x0000000406067836 */ /* 0x000fe20000000000 */
[----:B---3--:R-:W-:-:S13]  /*0810*/  ISETP.NE.AND P1, PT, R0, R7, PT ;  /* 0x000000070000720c */ /* 0x008fda0003f25270 */
[----:B------:R2:W-:Y:S02]  /*0820*/  @!P1 STG.E desc[UR6][R2.64], RZ ;  /* 0x000000ff02009986 */ /* 0x0005e4000c101906 */
.L_x_12:
[----:B------:R-:W-:Y:S05]  /*0830*/  @!P0 EXIT ;  /* 0x000000000000894d */ /* 0x000fea0003800000 */
[----:B------:R-:W3:Y:S01]  /*0840*/  LDC.64 R4, c[0x0][0x388] ;  /* 0x0000e200ff047b82 */ /* 0x000ee20000000a00 */
[----:B------:R-:W-:Y:S01]  /*0850*/  UIADD3 UR4, UPT, UPT, -UR4, URZ, URZ ;  /* 0x000000ff04047290 */ /* 0x000fe2000fffe1ff */
[----:B---3--:R-:W-:-:S11]  /*0860*/  IMAD.WIDE.U32 R6, R6, 0x4, R4 ;  /* 0x0000000406067825 */ /* 0x008fd600078e0004 */
.L_x_13:
[----:B------:R-:W-:Y:S02]  /*0870*/  IMAD.MOV.U32 R5, RZ, RZ, R7 ;  /* 0x000000ffff057224 */ /* 0x000fe400078e0007 */
[----:B------:R-:W-:-:S05]  /*0880*/  IMAD.MOV.U32 R4, RZ, RZ, R6 ;  /* 0x000000ffff047224 */ /* 0x000fca00078e0006 */
[----:B---3--:R-:W3:Y:S01]  /*0890*/  LDG.E R5, desc[UR6][R4.64] ;  /* 0x0000000604057981 */ /* 0x008ee2000c1e1900 */
[----:B------:R-:W-:-:S04]  /*08a0*/  UIADD3 UR4, UPT, UPT, UR4, 0x1, URZ ;  /* 0x0000000104047890 */ /* 0x000fc8000fffe0ff */
[----:B------:R-:W-:Y:S01]  /*08b0*/  UISETP.NE.AND UP0, UPT, UR4, URZ, UPT ;  /* 0x000000ff0400728c */ /* 0x000fe2000bf05270 */
[----:B---3--:R-:W-:-:S13]  /*08c0*/  ISETP.NE.AND P0, PT, R0, R5, PT ;  /* 0x000000050000720c */ /* 0x008fda0003f05270 */
[----:B------:R3:W-:Y:S01]  /*08d0*/  @!P0 STG.E desc[UR6][R2.64], RZ ;  /* 0x000000ff02008986 */ /* 0x0007e2000c101906 */
[----:B------:R-:W-:-:S05]  /*08e0*/  IADD3 R6, P0, PT, R6, 0x4, RZ ;  /* 0x0000000406067810 */ /* 0x000fca0007f1e0ff */
[----:B------:R-:W-:Y:S01]  /*08f0*/  IMAD.X R7, RZ, RZ, R7, P0 ;  /* 0x000000ffff077224 */ /* 0x000fe200000e0607 */
[----:B------:R-:W-:Y:S07]  /*0900*/  BRA.U UP0, `(.L_x_13) ;  /* 0xfffffffd00d87547 */ /* 0x000fee000b83ffff */
[----:B------:R-:W-:Y:S05]  /*0910*/  EXIT ;  /* 0x000000000000794d */ /* 0x000fea0003800000 */
.L_x_14:
        /* <DEDUP_REMOVED lines=14> */
.L_x_69:


//--------------------- .text._Z22kernelEncontrarCaminosPiS_iiS_iPbi --------------------------
	.section	.text._Z22kernelEncontrarCaminosPiS_iiS_iPbi,"ax",@progbits
	.align	128
        .global         _Z22kernelEncontrarCaminosPiS_iiS_iPbi
        .type           _Z22kernelEncontrarCaminosPiS_iiS_iPbi,@function
        .size           _Z22kernelEncontrarCaminosPiS_iiS_iPbi,(.L_x_70 - _Z22kernelEncontrarCaminosPiS_iiS_iPbi)
        .other          _Z22kernelEncontrarCaminosPiS_iiS_iPbi,@"STO_CUDA_ENTRY STV_DEFAULT"
_Z22kernelEncontrarCaminosPiS_iiS_iPbi:
.text._Z22kernelEncontrarCaminosPiS_iiS_iPbi:
[----:B------:R-:W0:Y:S01]  /*0000*/  LDC R1, c[0x0][0x37c] ;  /* 0x0000df00ff017b82 */ /* 0x000e220000000800 */
[----:B------:R-:W1:Y:S01]  /*0010*/  S2R R0, SR_TID.X ;  /* 0x0000000000007919 */ /* 0x000e620000002100 */
[----:B------:R-:W2:Y:S06]  /*0020*/  LDCU UR5, c[0x0][0x2fc] ;  /* 0x00005f80ff0577ac */ /* 0x000eac0008000800 */
[----:B------:R-:W1:Y:S01]  /*0030*/  S2UR UR4, SR_CTAID.X ;  /* 0x00000000000479c3 */ /* 0x000e620000002500 */
[----:B0-----:R-:W-:Y:S01]  /*0040*/  VIADD R1, R1, 0xfffffff0 ;  /* 0xfffffff001017836 */ /* 0x001fe20000000000 */
[----:B------:R-:W0:Y:S01]  /*0050*/  LDCU.64 UR36, c[0x0][0x358] ;  /* 0x00006b00ff2477ac */ /* 0x000e220008000a00 */
[----:B------:R-:W3:Y:S05]  /*0060*/  LDCU UR6, c[0x0][0x3b0] ;  /* 0x00007600ff0677ac */ /* 0x000eea0008000800 */
[----:B------:R-:W1:Y:S01]  /*0070*/  LDC R17, c[0x0][0x360] ;  /* 0x0000d800ff117b82 */ /* 0x000e620000000800 */
[----:B------:R-:W4:Y:S07]  /*0080*/  LDCU UR7, c[0x0][0x3a0] ;  /* 0x00007400ff0777ac */ /* 0x000f2e0008000800 */
[----:B------:R-:W5:Y:S01]  /*0090*/  LDC.64 R2, c[0x0][0x380] ;  /* 0x0000e000ff027b82 */ /* 0x000f620000000a00 */
[----:B-1----:R-:W-:-:S04]  /*00a0*/  IMAD R17, R17, UR4, R0 ;  /* 0x0000000411117c24 */ /* 0x002fc8000f8e0200 */
[----:B-----5:R-:W-:-:S06]  /*00b0*/  IMAD.WIDE R2, R17, 0x4, R2 ;  /* 0x0000000411027825 */ /* 0x020fcc00078e0202 */
[----:B0-----:R-:W5:Y:S01]  /*00c0*/  LDG.E R2, desc[UR36][R2.64] ;  /* 0x0000002402027981 */ /* 0x001f62000c1e1900 */
[----:B------:R-:W0:Y:S02]  /*00d0*/  LDCU UR4, c[0x0][0x2f8] ;  /* 0x00005f00ff0477ac */ /* 0x000e240008000800 */
[----:B0-----:R-:W-:-:S05]  /*00e0*/  IADD3 R24, P1, PT, R1, UR4, RZ ;  /* 0x0000000401187c10 */ /* 0x001fca000ff3e0ff */
[----:B--2---:R-:W-:Y:S01]  /*00f0*/  IMAD.X R23, RZ, RZ, UR5, P1 ;  /* 0x00000005ff177e24 */ /* 0x004fe200088e06ff */
[C---:B-----5:R-:W-:Y:S02]  /*0100*/  ISETP.NE.AND P0, PT, R2.reuse, -0x1, PT ;  /* 0xffffffff0200780c */ /* 0x060fe40003f05270 */
[----:B---3--:R-:W-:Y:S02]  /*0110*/  ISETP.NE.AND P2, PT, R2, UR6, PT ;  /* 0x0000000602007c0c */ /* 0x008fe4000bf45270 */
[----:B----4-:R-:W-:-:S13]  /*0120*/  ISETP.NE.OR P0, PT, R17, UR7, P0 ;  /* 0x0000000711007c0c */ /* 0x010fda0008705670 */
[----:B------:R-:W-:Y:S05]  /*0130*/  @P0 BRA P2, `(.L_x_15) ;  /* 0x00000010009c0947 */ /* 0x000fea0001000000 */
[----:B------:R-:W0:Y:S01]  /*0140*/  LDC.64 R2, c[0x0][0x390] ;  /* 0x0000e400ff027b82 */ /* 0x000e220000000a00 */
[----:B------:R-:W-:Y:S01]  /*0150*/  BSSY B8, `(.L_x_16) ;  /* 0x000010d000087945 */ /* 0x000fe20003800000 */
[----:B------:R-:W-:Y:S01]  /*0160*/  PRMT R18, RZ, 0x7610, R18 ;  /* 0x00007610ff127816 */ /* 0x000fe20000000012 */
[----:B0-----:R-:W-:-:S05]  /*0170*/  IMAD R25, R3, R2, RZ ;  /* 0x0000000203197224 */ /* 0x001fca00078e02ff */
[----:B------:R-:W-:-:S13]  /*0180*/  ISETP.GE.AND P0, PT, R17, R25, PT ;  /* 0x000000191100720c */ /* 0x000fda0003f06270 */
[----:B------:R-:W-:Y:S05]  /*0190*/  @P0 BRA `(.L_x_17) ;  /* 0x0000001000200947 */ /* 0x000fea0003800000 */
[----:B------:R-:W-:Y:S01]  /*01a0*/  IABS R7, R3 ;  /* 0x0000000300077213 */ /* 0x000fe20000000000 */
[----:B------:R-:W-:Y:S01]  /*01b0*/  IMAD.MOV.U32 R22, RZ, RZ, RZ ;  /* 0x000000ffff167224 */ /* 0x000fe200078e00ff */
[----:B------:R-:W-:Y:S02]  /*01c0*/  MOV R19, R17 ;  /* 0x0000001100137202 */ /* 0x000fe40000000f00 */
[----:B------:R-:W0:Y:S08]  /*01d0*/  I2F.RP R0, R7 ;  /* 0x0000000700007306 */ /* 0x000e300000209400 */
[----:B0-----:R-:W0:Y:S02]  /*01e0*/  MUFU.RCP R0, R0 ;  /* 0x0000000000007308 */ /* 0x001e240000001000 */
[----:B0-----:R-:W-:-:S06]  /*01f0*/  VIADD R4, R0, 0xffffffe ;  /* 0x0ffffffe00047836 */ /* 0x001fcc0000000000 */
[----:B------:R0:W1:Y:S02]  /*0200*/  F2I.FTZ.U32.TRUNC.NTZ R5, R4 ;  /* 0x0000000400057305 */ /* 0x000064000021f000 */
[----:B0-----:R-:W-:Y:S02]  /*0210*/  IMAD.MOV.U32 R4, RZ, RZ, RZ ;  /* 0x000000ffff047224 */ /* 0x001fe400078e00ff */
[----:B-1----:R-:W-:-:S04]  /*0220*/  IMAD.MOV R6, RZ, RZ, -R5 ;  /* 0x000000ffff067224 */ /* 0x002fc800078e0a05 */
[----:B------:R-:W-:Y:S01]  /*0230*/  IMAD R9, R6, R7, RZ ;  /* 0x0000000706097224 */ /* 0x000fe200078e02ff */
[----:B------:R-:W-:-:S03]  /*0240*/  IABS R6, R17 ;  /* 0x0000001100067213 */ /* 0x000fc60000000000 */
[----:B------:R-:W-:-:S06]  /*0250*/  IMAD.HI.U32 R5, R5, R9, R4 ;  /* 0x0000000905057227 */ /* 0x000fcc00078e0004 */
[----:B------:R-:W-:-:S05]  /*0260*/  IMAD.HI.U32 R5, R5, R6, RZ ;  /* 0x0000000605057227 */ /* 0x000fca00078e00ff */
[----:B------:R-:W-:-:S05]  /*0270*/  IADD3 R0, PT, PT, -R5, RZ, RZ ;  /* 0x000000ff05007210 */ /* 0x000fca0007ffe1ff */
[----:B------:R-:W-:-:S05]  /*0280*/  IMAD R0, R7, R0, R6 ;  /* 0x0000000007007224 */ /* 0x000fca00078e0206 */
[----:B------:R-:W-:-:S13]  /*0290*/  ISETP.GT.U32.AND P1, PT, R7, R0, PT ;  /* 0x000000000700720c */ /* 0x000fda0003f24070 */
[----:B------:R-:W-:Y:S02]  /*02a0*/  @!P1 IMAD.IADD R0, R0, 0x1, -R7 ;  /* 0x0000000100009824 */ /* 0x000fe400078e0a07 */
[----:B------:R-:W-:Y:S01]  /*02b0*/  @!P1 VIADD R5, R5, 0x1 ;  /* 0x0000000105059836 */ /* 0x000fe20000000000 */
[----:B------:R-:W-:Y:S02]  /*02c0*/  ISETP.NE.AND P1, PT, R3, RZ, PT ;  /* 0x000000ff0300720c */ /* 0x000fe40003f25270 */
[----:B------:R-:W-:Y:S02]  /*02d0*/  ISETP.GE.U32.AND P0, PT, R0, R7, PT ;  /* 0x000000070000720c */ /* 0x000fe40003f06070 */
[----:B------:R-:W-:-:S04]  /*02e0*/  LOP3.LUT R0, R17, R3, RZ, 0x3c, !PT ;  /* 0x0000000311007212 */ /* 0x000fc800078e3cff */
[----:B------:R-:W-:-:S07]  /*02f0*/  ISETP.GE.AND P2, PT, R0, RZ, PT ;  /* 0x000000ff0000720c */ /* 0x000fce0003f46270 */
[----:B------:R-:W-:-:S06]  /*0300*/  @P0 VIADD R5, R5, 0x1 ;  /* 0x0000000105050836 */ /* 0x000fcc0000000000 */
[----:B------:R-:W-:Y:S01]  /*0310*/  @!P2 IMAD.MOV R5, RZ, RZ, -R5 ;  /* 0x000000ffff05a224 */ /* 0x000fe200078e0a05 */
[----:B------:R-:W-:-:S04]  /*0320*/  @!P1 LOP3.LUT R5, RZ, R3, RZ, 0x33, !PT ;  /* 0x00000003ff059212 */ /* 0x000fc800078e33ff */
[----:B------:R-:W-:Y:S01]  /*0330*/  ISETP.GT.AND P0, PT, R5, R2, PT ;  /* 0x000000020500720c */ /* 0x000fe20003f04270 */
[----:B------:R-:W-:-:S03]  /*0340*/  IMAD.MOV.U32 R2, RZ, RZ, R17 ;  /* 0x000000ffff027224 */ /* 0x000fc600078e0011 */
[----:B------:R-:W-:-:S04]  /*0350*/  ISETP.GT.AND P0, PT, R5, -0x1, !P0 ;  /* 0xffffffff0500780c */ /* 0x000fc80004704270 */
[----:B------:R-:W-:-:S09]  /*0360*/  P2R R26, PR, RZ, 0x1 ;  /* 0x00000001ff1a7803 */ /* 0x000fd20000000000 */
.L_x_36:
[----:B012---:R-:W0:Y:S01]  /*0370*/  LDC.64 R4, c[0x0][0x380] ;  /* 0x0000e000ff047b82 */ /* 0x007e220000000a00 */
[----:B------:R-:W-:-:S07]  /*0380*/  IMAD.MOV.U32 R16, RZ, RZ, R2 ;  /* 0x000000ffff107224 */ /* 0x000fce00078e0002 */
[----:B------:R-:W1:Y:S01]  /*0390*/  LDC R3, c[0x0][0x394] ;  /* 0x0000e500ff037b82 */ /* 0x000e620000000800 */
[----:B0-----:R-:W-:-:S05]  /*03a0*/  IMAD.WIDE R28, R16, 0x4, R4 ;  /* 0x00000004101c7825 */ /* 0x001fca00078e0204 */
[----:B------:R-:W2:Y:S01]  /*03b0*/  LDG.E R11, desc[UR36][R28.64+0x4] ;  /* 0x000004241c0b7981 */ /* 0x000ea2000c1e1900 */
[----:B------:R-:W-:Y:S02]  /*03c0*/  HFMA2 R8, -RZ, RZ, 0, 0 ;  /* 0x00000000ff087431 */ /* 0x000fe400000001ff */
[----:B------:R-:W-:Y:S01]  /*03d0*/  VIADD R2, R2, 0x1 ;  /* 0x0000000102027836 */ /* 0x000fe20000000000 */
[----:B-1----:R-:W-:Y:S01]  /*03e0*/  IABS R0, R3 ;  /* 0x0000000300007213 */ /* 0x002fe20000000000 */
[----:B------:R-:W-:Y:S05]  /*03f0*/  YIELD ;  /* 0x0000000000007946 */ /* 0x000fea0003800000 */
[----:B------:R-:W0:Y:S01]  /*0400*/  I2F.RP R6, R0 ;  /* 0x0000000000067306 */ /* 0x000e220000209400 */
[----:B------:R-:W-:Y:S01]  /*0410*/  IABS R10, R2 ;  /* 0x00000002000a7213 */ /* 0x000fe20000000000 */
[----:B------:R-:W-:Y:S01]  /*0420*/  BSSY.RECONVERGENT B7, `(.L_x_18) ;  /* 0x00000da000077945 */ /* 0x000fe20003800200 */
[----:B------:R-:W-:Y:S01]  /*0430*/  ISETP.GE.AND P2, PT, R2, RZ, PT ;  /* 0x000000ff0200720c */ /* 0x000fe20003f46270 */
[----:B------:R-:W-:Y:S01]  /*0440*/  VIADD R18, R16, 0xffffffff ;  /* 0xffffffff10127836 */ /* 0x000fe20000000000 */
[----:B------:R-:W-:-:S03]  /*0450*/  ISETP.NE.AND P1, PT, R3, RZ, PT ;  /* 0x000000ff0300720c */ /* 0x000fc60003f25270 */
[----:B0-----:R-:W0:Y:S02]  /*0460*/  MUFU.RCP R6, R6 ;  /* 0x0000000600067308 */ /* 0x001e240000001000 */
[----:B0-----:R-:W-:-:S06]  /*0470*/  VIADD R9, R6, 0xffffffe ;  /* 0x0ffffffe06097836 */ /* 0x001fcc0000000000 */
[----:B------:R-:W0:Y:S02]  /*0480*/  F2I.FTZ.U32.TRUNC.NTZ R9, R9 ;  /* 0x0000000900097305 */ /* 0x000e24000021f000 */
[----:B0-----:R-:W-:-:S04]  /*0490*/  IMAD.MOV R7, RZ, RZ, -R9 ;  /* 0x000000ffff077224 */ /* 0x001fc800078e0a09 */
[----:B------:R-:W-:-:S04]  /*04a0*/  IMAD R7, R7, R0, RZ ;  /* 0x0000000007077224 */ /* 0x000fc800078e02ff */
[----:B------:R-:W-:-:S04]  /*04b0*/  IMAD.HI.U32 R8, R9, R7, R8 ;  /* 0x0000000709087227 */ /* 0x000fc800078e0008 */
[----:B------:R-:W-:-:S04]  /*04c0*/  IMAD.MOV.U32 R7, RZ, RZ, R10 ;  /* 0x000000ffff077224 */ /* 0x000fc800078e000a */
[----:B------:R-:W-:-:S04]  /*04d0*/  IMAD.HI.U32 R6, R8, R7, RZ ;  /* 0x0000000708067227 */ /* 0x000fc800078e00ff */
[----:B------:R-:W-:-:S04]  /*04e0*/  IMAD.MOV R6, RZ, RZ, -R6 ;  /* 0x000000ffff067224 */ /* 0x000fc800078e0a06 */
[C---:B------:R-:W-:Y:S02]  /*04f0*/  IMAD R7, R0.reuse, R6, R7 ;  /* 0x0000000600077224 */ /* 0x040fe400078e0207 */
[----:B------:R-:W2:Y:S03]  /*0500*/  LDC R6, c[0x0][0x3b0] ;  /* 0x0000ec00ff067b82 */ /* 0x000ea60000000800 */
[----:B------:R-:W-:-:S13]  /*0510*/  ISETP.GT.U32.AND P0, PT, R0, R7, PT ;  /* 0x000000070000720c */ /* 0x000fda0003f04070 */
[----:B------:R-:W-:-:S05]  /*0520*/  @!P0 IMAD.IADD R7, R7, 0x1, -R0 ;  /* 0x0000000107078824 */ /* 0x000fca00078e0a00 */
[----:B------:R-:W-:-:S13]  /*0530*/  ISETP.GT.U32.AND P0, PT, R0, R7, PT ;  /* 0x000000070000720c */ /* 0x000fda0003f04070 */
[----:B------:R-:W-:-:S04]  /*0540*/  @!P0 IMAD.IADD R7, R7, 0x1, -R0 ;  /* 0x0000000107078824 */ /* 0x000fc800078e0a00 */
[----:B------:R-:W-:Y:S01]  /*0550*/  IMAD.MOV.U32 R10, RZ, RZ, R7 ;  /* 0x000000ffff0a7224 */ /* 0x000fe200078e0007 */
[----:B------:R-:W-:-:S04]  /*0560*/  LOP3.LUT R7, RZ, R3, RZ, 0x33, !PT ;  /* 0x00000003ff077212 */ /* 0x000fc800078e33ff */
[----:B------:R-:W-:-:S04]  /*0570*/  @!P2 IADD3 R10, PT, PT, -R10, RZ, RZ ;  /* 0x000000ff0a0aa210 */ /* 0x000fc80007ffe1ff */
[----:B------:R-:W-:Y:S02]  /*0580*/  SEL R10, R7, R10, !P1 ;  /* 0x0000000a070a7207 */ /* 0x000fe40004800000 */
[----:B--2---:R-:W-:-:S04]  /*0590*/  ISETP.NE.AND P0, PT, R11, R6, PT ;  /* 0x000000060b00720c */ /* 0x004fc80003f05270 */
[----:B------:R-:W-:-:S04]  /*05a0*/  ISETP.LT.OR P0, PT, R10, RZ, P0 ;  /* 0x000000ff0a00720c */ /* 0x000fc80000701670 */
[----:B------:R-:W-:-:S13]  /*05b0*/  ISETP.EQ.OR P0, PT, R2, R19, P0 ;  /* 0x000000130200720c */ /* 0x000fda0000702670 */
[----:B------:R-:W-:Y:S05]  /*05c0*/  @P0 BRA `(.L_x_19) ;  /* 0x00000000006c0947 */ /* 0x000fea0003800000 */
[----:B------:R-:W-:Y:S01]  /*05d0*/  MOV R18, 0x0 ;  /* 0x0000000000127802 */ /* 0x000fe20000000f00 */
[----:B------:R0:W-:Y:S01]  /*05e0*/  STL.64 [R1], R16 ;  /* 0x0000001001007387 */ /* 0x0001e20000100a00 */
[----:B------:R-:W1:Y:S01]  /*05f0*/  LDCU.64 UR4, c[0x4][0x60] ;  /* 0x01000c00ff0477ac */ /* 0x000e620008000a00 */
[----:B------:R-:W-:Y:S01]  /*0600*/  IMAD.MOV.U32 R6, RZ, RZ, R24 ;  /* 0x000000ffff067224 */ /* 0x000fe200078e0018 */
[----:B------:R0:W2:Y:S01]  /*0610*/  LDC.64 R8, c[0x4][R18] ;  /* 0x0100000012087b82 */ /* 0x0000a20000000a00 */
[----:B------:R-:W-:Y:S01]  /*0620*/  MOV R7, R23 ;  /* 0x0000001700077202 */ /* 0x000fe20000000f00 */
[----:B-1----:R-:W-:Y:S02]  /*0630*/  IMAD.U32 R4, RZ, RZ, UR4 ;  /* 0x00000004ff047e24 */ /* 0x002fe4000f8e00ff */
[----:B0-----:R-:W-:-:S07]  /*0640*/  IMAD.U32 R5, RZ, RZ, UR5 ;  /* 0x00000005ff057e24 */ /* 0x001fce000f8e00ff */
[----:B------:R-:W-:-:S07]  /*0650*/  LEPC R20, `(.L_x_20) ;  /* 0x000000001014794e */ /* 0x000fce0000000000 */
[----:B--2---:R-:W-:Y:S05]  /*0660*/  CALL.ABS.NOINC R8 ;  /* 0x0000000008007343 */ /* 0x004fea0003c00000 */
.L_x_20:
[----:B------:R-:W-:Y:S01]  /*0670*/  IMAD.MOV.U32 R9, RZ, RZ, -0x1 ;  /* 0xffffffffff097424 */ /* 0x000fe200078e00ff */
[----:B------:R-:W0:Y:S01]  /*0680*/  LDC.64 R18, c[0x4][R18] ;  /* 0x0100000012127b82 */ /* 0x000e220000000a00 */
[----:B------:R-:W-:Y:S01]  /*0690*/  IMAD.MOV.U32 R3, RZ, RZ, R17 ;  /* 0x000000ffff037224 */ /* 0x000fe200078e0011 */
[----:B------:R-:W1:Y:S01]  /*06a0*/  LDCU.64 UR4, c[0x4][0x68] ;  /* 0x01000d00ff0477ac */ /* 0x000e620008000a00 */
[----:B------:R-:W-:Y:S01]  /*06b0*/  IADD3 R22, PT, PT, R22, 0x1, RZ ;  /* 0x0000000116167810 */ /* 0x000fe20007ffe0ff */
[----:B------:R2:W-:Y:S01]  /*06c0*/  STG.E desc[UR36][R28.64+0x4], R9 ;  /* 0x000004091c007986 */ /* 0x0005e2000c101924 */
[----:B------:R-:W-:Y:S02]  /*06d0*/  IMAD.MOV.U32 R6, RZ, RZ, R24 ;  /* 0x000000ffff067224 */ /* 0x000fe400078e0018 */
[----:B------:R-:W-:Y:S01]  /*06e0*/  IMAD.MOV.U32 R7, RZ, RZ, R23 ;  /* 0x000000ffff077224 */ /* 0x000fe200078e0017 */
[----:B------:R2:W-:Y:S01]  /*06f0*/  STL.64 [R1], R2 ;  /* 0x0000000201007387 */ /* 0x0005e20000100a00 */
[----:B-1----:R-:W-:-:S02]  /*0700*/  IMAD.U32 R4, RZ, RZ, UR4 ;  /* 0x00000004ff047e24 */ /* 0x002fc4000f8e00ff */
[----:B--2---:R-:W-:-:S07]  /*0710*/  IMAD.U32 R5, RZ, RZ, UR5 ;  /* 0x00000005ff057e24 */ /* 0x004fce000f8e00ff */
[----:B------:R-:W-:-:S07]  /*0720*/  LEPC R20, `(.L_x_21) ;  /* 0x000000001014794e */ /* 0x000fce0000000000 */
[----:B0-----:R-:W-:Y:S05]  /*0730*/  CALL.ABS.NOINC R18 ;  /* 0x0000000012007343 */ /* 0x001fea0003c00000 */
.L_x_21:
[----:B------:R-:W-:Y:S01]  /*0740*/  IMAD.MOV.U32 R19, RZ, RZ, R16 ;  /* 0x000000ffff137224 */ /* 0x000fe200078e0010 */
[----:B------:R-:W-:Y:S02]  /*0750*/  PRMT R18, RZ, 0x7610, R18 ;  /* 0x00007610ff127816 */ /* 0x000fe40000000012 */
[----:B------:R-:W-:Y:S01]  /*0760*/  PRMT R3, RZ, 0x7610, R3 ;  /* 0x00007610ff037816 */ /* 0x000fe20000000003 */
[----:B------:R-:W-:Y:S06]  /*0770*/  BRA `(.L_x_22) ;  /* 0x0000000800907947 */ /* 0x000fec0003800000 */
.L_x_19:
[----:B------:R-:W-:-:S05]  /*0780*/  IMAD.WIDE R30, R3, 0x4, R28 ;  /* 0x00000004031e7825 */ /* 0x000fca00078e021c */
[----:B------:R-:W2:Y:S01]  /*0790*/  LDG.E R9, desc[UR36][R30.64] ;  /* 0x000000241e097981 */ /* 0x000ea2000c1e1900 */
[----:B------:R-:W-:-:S05]  /*07a0*/  IMAD.IADD R2, R16, 0x1, R3 ;  /* 0x0000000110027824 */ /* 0x000fca00078e0203 */
[----:B------:R-:W-:-:S04]  /*07b0*/  ISETP.NE.AND P0, PT, R2, R19, PT ;  /* 0x000000130200720c */ /* 0x000fc80003f05270 */
[----:B--2---:R-:W-:-:S04]  /*07c0*/  ISETP.NE.OR P0, PT, R9, R6, !P0 ;  /* 0x000000060900720c */ /* 0x004fc80004705670 */
[----:B------:R-:W-:-:S13]  /*07d0*/  ISETP.GE.OR P0, PT, R2, R25, P0 ;  /* 0x000000190200720c */ /* 0x000fda0000706670 */
[----:B------:R-:W-:Y:S05]  /*07e0*/  @P0 BRA `(.L_x_23) ;  /* 0x00000000004c0947 */ /* 0x000fea0003800000 */
[----:B------:R-:W-:Y:S01]  /*07f0*/  MOV R8, 0x0 ;  /* 0x0000000000087802 */ /* 0x000fe20000000f00 */
[----:B------:R0:W-:Y:S01]  /*0800*/  STL [R1+0x8], R17 ;  /* 0x0000081101007387 */ /* 0x0001e20000100800 */
[----:B------:R-:W-:Y:S01]  /*0810*/  MOV R3, R16 ;  /* 0x0000001000037202 */ /* 0x000fe20000000f00 */
[----:B------:R-:W1:Y:S01]  /*0820*/  LDCU.64 UR4, c[0x4][0x70] ;  /* 0x01000e00ff0477ac */ /* 0x000e620008000a00 */
[----:B------:R-:W-:Y:S02]  /*0830*/  IMAD.MOV.U32 R6, RZ, RZ, R24 ;  /* 0x000000ffff067224 */ /* 0x000fe400078e0018 */
[----:B------:R-:W2:Y:S01]  /*0840*/  LDC.64 R8, c[0x4][R8] ;  /* 0x0100000008087b82 */ /* 0x000ea20000000a00 */
[----:B------:R0:W-:Y:S01]  /*0850*/  STL.64 [R1], R2 ;  /* 0x0000000201007387 */ /* 0x0001e20000100a00 */
[----:B------:R-:W-:Y:S02]  /*0860*/  IMAD.MOV.U32 R7, RZ, RZ, R23 ;  /* 0x000000ffff077224 */ /* 0x000fe400078e0017 */
[----:B-1----:R-:W-:-:S02]  /*0870*/  IMAD.U32 R4, RZ, RZ, UR4 ;  /* 0x00000004ff047e24 */ /* 0x002fc4000f8e00ff */
[----:B0-----:R-:W-:-:S07]  /*0880*/  IMAD.U32 R5, RZ, RZ, UR5 ;  /* 0x00000005ff057e24 */ /* 0x001fce000f8e00ff */
[----:B------:R-:W-:-:S07]  /*0890*/  LEPC R20, `(.L_x_24) ;  /* 0x000000001014794e */ /* 0x000fce0000000000 */
[----:B--2---:R-:W-:Y:S05]  /*08a0*/  CALL.ABS.NOINC R8 ;  /* 0x0000000008007343 */ /* 0x004fea0003c00000 */
.L_x_24:
[----:B------:R-:W-:Y:S01]  /*08b0*/  MOV R5, 0xffffffff ;  /* 0xffffffff00057802 */ /* 0x000fe20000000f00 */
[----:B------:R-:W-:Y:S01]  /*08c0*/  VIADD R22, R22, 0x1 ;  /* 0x0000000116167836 */ /* 0x000fe20000000000 */
[----:B------:R-:W-:Y:S01]  /*08d0*/  PRMT R18, RZ, 0x7610, R18 ;  /* 0x00007610ff127816 */ /* 0x000fe20000000012 */
[----:B------:R-:W-:Y:S01]  /*08e0*/  IMAD.MOV.U32 R19, RZ, RZ, R16 ;  /* 0x000000ffff137224 */ /* 0x000fe200078e0010 */
[----:B------:R-:W-:Y:S01]  /*08f0*/  PRMT R3, RZ, 0x7610, R3 ;  /* 0x00007610ff037816 */ /* 0x000fe20000000003 */
[----:B------:R2:W-:Y:S01]  /*0900*/  STG.E desc[UR36][R30.64], R5 ;  /* 0x000000051e007986 */ /* 0x0005e2000c101924 */
[----:B------:R-:W-:Y:S05]  /*0910*/  BRA `(.L_x_22) ;  /* 0x0000000800287947 */ /* 0x000fea0003800000 */
.L_x_23:
[----:B------:R-:W2:Y:S01]  /*0920*/  LDG.E R9, desc[UR36][R28.64+-0x4] ;  /* 0xfffffc241c097981 */ /* 0x000ea2000c1e1900 */
[----:B------:R-:W-:Y:S02]  /*0930*/  IABS R11, R18 ;  /* 0x00000012000b7213 */ /* 0x000fe40000000000 */
[----:B------:R-:W-:-:S03]  /*0940*/  ISETP.GE.AND P2, PT, R18, RZ, PT ;  /* 0x000000ff1200720c */ /* 0x000fc60003f46270 */
[----:B------:R-:W-:-:S04]  /*0950*/  IMAD.HI.U32 R8, R8, R11, RZ ;  /* 0x0000000b08087227 */ /* 0x000fc800078e00ff */
[----:B------:R-:W-:-:S04]  /*0960*/  IMAD.MOV R8, RZ, RZ, -R8 ;  /* 0x000000ffff087224 */ /* 0x000fc800078e0a08 */
[----:B------:R-:W-:-:S05]  /*0970*/  IMAD R11, R0, R8, R11 ;  /* 0x00000008000b7224 */ /* 0x000fca00078e020b */
[----:B------:R-:W-:-:S13]  /*0980*/  ISETP.GT.U32.AND P0, PT, R0, R11, PT ;  /* 0x0000000b0000720c */ /* 0x000fda0003f04070 */
[----:B------:R-:W-:-:S05]  /*0990*/  @!P0 IMAD.IADD R11, R11, 0x1, -R0 ;  /* 0x000000010b0b8824 */ /* 0x000fca00078e0a00 */
[----:B------:R-:W-:-:S13]  /*09a0*/  ISETP.GT.U32.AND P0, PT, R0, R11, PT ;  /* 0x0000000b0000720c */ /* 0x000fda0003f04070 */
[----:B------:R-:W-:-:S05]  /*09b0*/  @!P0 IADD3 R11, PT, PT, R11, -R0, RZ ;  /* 0x800000000b0b8210 */ /* 0x000fca0007ffe0ff */
[----:B------:R-:W-:-:S05]  /*09c0*/  @!P2 IMAD.MOV R11, RZ, RZ, -R11 ;  /* 0x000000ffff0ba224 */ /* 0x000fca00078e0a0b */
[----:B------:R-:W-:Y:S02]  /*09d0*/  SEL R7, R7, R11, !P1 ;  /* 0x0000000b07077207 */ /* 0x000fe40004800000 */
[----:B--2---:R-:W-:-:S04]  /*09e0*/  ISETP.NE.AND P0, PT, R9, R6, PT ;  /* 0x000000060900720c */ /* 0x004fc80003f05270 */
[----:B------:R-:W-:-:S04]  /*09f0*/  ISETP.LT.OR P0, PT, R7, RZ, P0 ;  /* 0x000000ff0700720c */ /* 0x000fc80000701670 */
[----:B------:R-:W-:-:S13]  /*0a00*/  ISETP.EQ.OR P0, PT, R18, R19, P0 ;  /* 0x000000131200720c */ /* 0x000fda0000702670 */
[----:B------:R-:W-:Y:S05]  /*0a10*/  @P0 BRA `(.L_x_25) ;  /* 0x00000000004c0947 */ /* 0x000fea0003800000 */
[----:B------:R-:W-:Y:S01]  /*0a20*/  MOV R2, 0x0 ;  /* 0x0000000000027802 */ /* 0x000fe20000000f00 */
[----:B------:R-:W-:Y:S01]  /*0a30*/  IMAD.MOV.U32 R19, RZ, RZ, R17 ;  /* 0x000000ffff137224 */ /* 0x000fe200078e0011 */
[----:B------:R-:W0:Y:S01]  /*0a40*/  LDCU.64 UR4, c[0x4][0x78] ;  /* 0x01000f00ff0477ac */ /* 0x000e220008000a00 */
[----:B------:R-:W-:Y:S01]  /*0a50*/  IADD3 R22, PT, PT, R22, 0x1, RZ ;  /* 0x0000000116167810 */ /* 0x000fe20007ffe0ff */
[----:B------:R-:W-:Y:S02]  /*0a60*/  IMAD.MOV.U32 R6, RZ, RZ, R24 ;  /* 0x000000ffff067224 */ /* 0x000fe400078e0018 */
[----:B------:R1:W-:Y:S01]  /*0a70*/  STL.64 [R1], R18 ;  /* 0x0000001201007387 */ /* 0x0003e20000100a00 */
[----:B------:R-:W2:Y:S01]  /*0a80*/  LDC.64 R2, c[0x4][R2] ;  /* 0x0100000002027b82 */ /* 0x000ea20000000a00 */
[----:B------:R-:W-:Y:S02]  /*0a90*/  IMAD.MOV.U32 R7, RZ, RZ, R23 ;  /* 0x000000ffff077224 */ /* 0x000fe400078e0017 */
[----:B0-----:R-:W-:-:S02]  /*0aa0*/  IMAD.U32 R4, RZ, RZ, UR4 ;  /* 0x00000004ff047e24 */ /* 0x001fc4000f8e00ff */
[----:B-1----:R-:W-:-:S07]  /*0ab0*/  IMAD.U32 R5, RZ, RZ, UR5 ;  /* 0x00000005ff057e24 */ /* 0x002fce000f8e00ff */
[----:B------:R-:W-:-:S07]  /*0ac0*/  LEPC R20, `(.L_x_26) ;  /* 0x000000001014794e */ /* 0x000fce0000000000 */
[----:B--2---:R-:W-:Y:S05]  /*0ad0*/  CALL.ABS.NOINC R2 ;  /* 0x0000000002007343 */ /* 0x004fea0003c00000 */
.L_x_26:
[----:B------:R-:W-:Y:S01]  /*0ae0*/  IMAD.MOV.U32 R5, RZ, RZ, -0x1 ;  /* 0xffffffffff057424 */ /* 0x000fe200078e00ff */
[----:B------:R-:W-:Y:S01]  /*0af0*/  MOV R19, R16 ;  /* 0x0000001000137202 */ /* 0x000fe20000000f00 */
[--C-:B------:R-:W-:Y:S01]  /*0b00*/  IMAD.MOV.U32 R2, RZ, RZ, R18.reuse ;  /* 0x000000ffff027224 */ /* 0x100fe200078e0012 */
[----:B------:R-:W-:Y:S02]  /*0b10*/  PRMT R18, RZ, 0x7610, R18 ;  /* 0x00007610ff127816 */ /* 0x000fe40000000012 */
[----:B------:R0:W-:Y:S01]  /*0b20*/  STG.E desc[UR36][R28.64+-0x4], R5 ;  /* 0xfffffc051c007986 */ /* 0x0001e2000c101924 */
[----:B------:R-:W-:Y:S01]  /*0b30*/  PRMT R3, RZ, 0x7610, R3 ;  /* 0x00007610ff037816 */ /* 0x000fe20000000003 */
[----:B------:R-:W-:Y:S06]  /*0b40*/  BRA `(.L_x_22) ;  /* 0x00000004009c7947 */ /* 0x000fec0003800000 */
.L_x_25:
[----:B------:R-:W-:Y:S01]  /*0b50*/  IMAD.IADD R2, R16, 0x1, -R3 ;  /* 0x0000000110027824 */ /* 0x000fe200078e0a03 */
[----:B------:R-:W-:-:S03]  /*0b60*/  ISETP.NE.AND P1, PT, R26, RZ, PT ;  /* 0x000000ff1a00720c */ /* 0x000fc60003f25270 */
[----:B------:R-:W-:-:S05]  /*0b70*/  IMAD.WIDE R28, R2, 0x4, R4 ;  /* 0x00000004021c7825 */ /* 0x000fca00078e0204 */
[----:B------:R-:W2:Y:S01]  /*0b80*/  LDG.E R5, desc[UR36][R28.64] ;  /* 0x000000241c057981 */ /* 0x000ea2000c1e1900 */
[----:B------:R-:W-:-:S04]  /*0b90*/  ISETP.NE.AND P0, PT, R2, R19, PT ;  /* 0x000000130200720c */ /* 0x000fc80003f05270 */
[----:B--2---:R-:W-:-:S04]  /*0ba0*/  ISETP.EQ.AND P0, PT, R5, R6, P0 ;  /* 0x000000060500720c */ /* 0x004fc80000702270 */
[----:B------:R-:W-:-:S04]  /*0bb0*/  ISETP.GE.AND P0, PT, R16, R3, P0 ;  /* 0x000000031000720c */ /* 0x000fc80000706270 */
[----:B------:R-:W-:-:S13]  /*0bc0*/  PLOP3.LUT P0, PT, P0, P1, PT, 0x80, 0x8 ;  /* 0x000000000008781c */ /* 0x000fda0000703070 */
[----:B------:R-:W-:Y:S05]  /*0bd0*/  @!P0 BRA `(.L_x_27) ;  /* 0x00000000004c8947 */ /* 0x000fea0003800000 */
[----:B------:R-:W-:Y:S01]  /*0be0*/  MOV R8, 0x0 ;  /* 0x0000000000087802 */ /* 0x000fe20000000f00 */
[----:B------:R-:W-:Y:S01]  /*0bf0*/  IMAD.MOV.U32 R3, RZ, RZ, R16 ;  /* 0x000000ffff037224 */ /* 0x000fe200078e0010 */
[----:B------:R0:W-:Y:S01]  /*0c00*/  STL [R1+0x8], R17 ;  /* 0x0000081101007387 */ /* 0x0001e20000100800 */
[----:B------:R-:W1:Y:S01]  /*0c10*/  LDCU.64 UR4, c[0x4][0x80] ;  /* 0x01001000ff0477ac */ /* 0x000e620008000a00 */
[----:B------:R-:W-:Y:S01]  /*0c20*/  IADD3 R22, PT, PT, R22, 0x1, RZ ;  /* 0x0000000116167810 */ /* 0x000fe20007ffe0ff */
[----:B------:R-:W-:Y:S01]  /*0c30*/  IMAD.MOV.U32 R6, RZ, RZ, R24 ;  /* 0x000000ffff067224 */ /* 0x000fe200078e0018 */
[----:B------:R0:W-:Y:S01]  /*0c40*/  STL.64 [R1], R2 ;  /* 0x0000000201007387 */ /* 0x0001e20000100a00 */
[----:B------:R-:W2:Y:S01]  /*0c50*/  LDC.64 R8, c[0x4][R8] ;  /* 0x0100000008087b82 */ /* 0x000ea20000000a00 */
[----:B------:R-:W-:Y:S02]  /*0c60*/  IMAD.MOV.U32 R7, RZ, RZ, R23 ;  /* 0x000000ffff077224 */ /* 0x000fe400078e0017 */
[----:B-1----:R-:W-:-:S02]  /*0c70*/  IMAD.U32 R4, RZ, RZ, UR4 ;  /* 0x00000004ff047e24 */ /* 0x002fc4000f8e00ff */
[----:B0-----:R-:W-:-:S07]  /*0c80*/  IMAD.U32 R5, RZ, RZ, UR5 ;  /* 0x00000005ff057e24 */ /* 0x001fce000f8e00ff */
[----:B------:R-:W-:-:S07]  /*0c90*/  LEPC R20, `(.L_x_28) ;  /* 0x000000001014794e */ /* 0x000fce0000000000 */
[----:B--2---:R-:W-:Y:S05]  /*0ca0*/  CALL.ABS.NOINC R8 ;  /* 0x0000000008007343 */ /* 0x004fea0003c00000 */
.L_x_28:
[----:B------:R-:W-:Y:S01]  /*0cb0*/  IMAD.MOV.U32 R5, RZ, RZ, -0x1 ;  /* 0xffffffffff057424 */ /* 0x000fe200078e00ff */
[----:B------:R-:W-:Y:S01]  /*0cc0*/  PRMT R18, RZ, 0x7610, R18 ;  /* 0x00007610ff127816 */ /* 0x000fe20000000012 */
[----:B------:R-:W-:Y:S01]  /*0cd0*/  IMAD.MOV.U32 R19, RZ, RZ, R16 ;  /* 0x000000ffff137224 */ /* 0x000fe200078e0010 */
[----:B------:R-:W-:Y:S02]  /*0ce0*/  PRMT R3, RZ, 0x7610, R3 ;  /* 0x00007610ff037816 */ /* 0x000fe40000000003 */
[----:B------:R1:W-:Y:S01]  /*0cf0*/  STG.E desc[UR36][R28.64], R5 ;  /* 0x000000051c007986 */ /* 0x0003e2000c101924 */
[----:B------:R-:W-:Y:S05]  /*0d00*/  BRA `(.L_x_22) ;  /* 0x00000004002c7947 */ /* 0x000fea0003800000 */
.L_x_27:
[----:B------:R-:W0:Y:S01]  /*0d10*/  LDC.64 R8, c[0x0][0x398] ;  /* 0x0000e600ff087b82 */ /* 0x000e220000000a00 */
[----:B------:R-:W-:Y:S01]  /*0d20*/  MOV R18, 0x0 ;  /* 0x0000000000127802 */ /* 0x000fe20000000f00 */
[----:B------:R-:W1:Y:S01]  /*0d30*/  LDCU.64 UR4, c[0x4][0x88] ;  /* 0x01001100ff0477ac */ /* 0x000e620008000a00 */
[----:B0-----:R-:W2:Y:S05]  /*0d40*/  LDG.E R8, desc[UR36][R8.64] ;  /* 0x0000002408087981 */ /* 0x001eaa000c1e1900 */
[----:B------:R0:W3:Y:S01]  /*0d50*/  LDC.64 R2, c[0x4][R18] ;  /* 0x0100000012027b82 */ /* 0x0000e20000000a00 */
[----:B-1----:R-:W-:Y:S01]  /*0d60*/  MOV R4, UR4 ;  /* 0x0000000400047c02 */ /* 0x002fe20008000f00 */
[----:B------:R-:W-:-:S02]  /*0d70*/  IMAD.U32 R5, RZ, RZ, UR5 ;  /* 0x00000005ff057e24 */ /* 0x000fc4000f8e00ff */
[----:B------:R-:W-:Y:S02]  /*0d80*/  IMAD.MOV.U32 R6, RZ, RZ, R24 ;  /* 0x000000ffff067224 */ /* 0x000fe400078e0018 */
[----:B------:R-:W-:Y:S01]  /*0d90*/  IMAD.MOV.U32 R7, RZ, RZ, R23 ;  /* 0x000000ffff077224 */ /* 0x000fe200078e0017 */
[----:B--23--:R0:W-:Y:S06]  /*0da0*/  STL [R1], R8 ;  /* 0x0000000801007387 */ /* 0x00c1ec0000100800 */
[----:B------:R-:W-:-:S07]  /*0db0*/  LEPC R20, `(.L_x_29) ;  /* 0x000000001014794e */ /* 0x000fce0000000000 */
[----:B0-----:R-:W-:Y:S05]  /*0dc0*/  CALL.ABS.NOINC R2 ;  /* 0x0000000002007343 */ /* 0x001fea0003c00000 */
.L_x_29:
[----:B------:R0:W-:Y:S01]  /*0dd0*/  STL [R1], R17 ;  /* 0x0000001101007387 */ /* 0x0001e20000100800 */
[----:B------:R0:W1:Y:S01]  /*0de0*/  LDC.64 R2, c[0x4][R18] ;  /* 0x0100000012027b82 */ /* 0x0000620000000a00 */
[----:B------:R-:W2:Y:S01]  /*0df0*/  LDCU.64 UR4, c[0x4][0x90] ;  /* 0x01001200ff0477ac */ /* 0x000ea20008000a00 */
[----:B------:R-:W-:Y:S02]  /*0e00*/  IMAD.MOV.U32 R6, RZ, RZ, R24 ;  /* 0x000000ffff067224 */ /* 0x000fe400078e0018 */
[----:B------:R-:W-:Y:S02]  /*0e10*/  IMAD.MOV.U32 R7, RZ, RZ, R23 ;  /* 0x000000ffff077224 */ /* 0x000fe400078e0017 */
[----:B--2---:R-:W-:Y:S01]  /*0e20*/  IMAD.U32 R4, RZ, RZ, UR4 ;  /* 0x00000004ff047e24 */ /* 0x004fe2000f8e00ff */
[----:B0-----:R-:W-:-:S07]  /*0e30*/  MOV R5, UR5 ;  /* 0x0000000500057c02 */ /* 0x001fce0008000f00 */
[----:B------:R-:W-:-:S07]  /*0e40*/  LEPC R20, `(.L_x_30) ;  /* 0x000000001014794e */ /* 0x000fce0000000000 */
[----:B-1----:R-:W-:Y:S05]  /*0e50*/  CALL.ABS.NOINC R2 ;  /* 0x0000000002007343 */ /* 0x002fea0003c00000 */
.L_x_30:
[----:B------:R-:W0:Y:S01]  /*0e60*/  LDC.64 R2, c[0x0][0x398] ;  /* 0x0000e600ff027b82 */ /* 0x000e220000000a00 */
[----:B------:R-:W-:Y:S02]  /*0e70*/  ISETP.GE.AND P0, PT, R22, 0x1, PT ;  /* 0x000000011600780c */ /* 0x000fe40003f06270 */
[----:B------:R-:W-:-:S11]  /*0e80*/  PRMT R18, RZ, 0x7610, R18 ;  /* 0x00007610ff127816 */ /* 0x000fd60000000012 */
[----:B------:R-:W-:Y:S05]  /*0e90*/  @!P0 BRA `(.L_x_31) ;  /* 0x0000000000308947 */ /* 0x000fea0003800000 */
[----:B------:R-:W1:Y:S01]  /*0ea0*/  LDC.64 R6, c[0x0][0x398] ;  /* 0x0000e600ff067b82 */ /* 0x000e620000000a00 */
[----:B------:R-:W2:Y:S07]  /*0eb0*/  S2R R0, SR_LANEID ;  /* 0x0000000000007919 */ /* 0x000eae0000000000 */
[----:B------:R-:W3:Y:S01]  /*0ec0*/  LDC.64 R4, c[0x0][0x388] ;  /* 0x0000e200ff047b82 */ /* 0x000ee20000000a00 */
[----:B-1----:R-:W3:Y:S01]  /*0ed0*/  LDG.E R9, desc[UR36][R6.64] ;  /* 0x0000002406097981 */ /* 0x002ee2000c1e1900 */
[----:B------:R-:W-:-:S02]  /*0ee0*/  VOTEU.ANY UR4, UPT, PT ;  /* 0x0000000000047886 */ /* 0x000fc400038e0100 */
[----:B------:R-:W-:Y:S02]  /*0ef0*/  UFLO.U32 UR5, UR4 ;  /* 0x00000004000572bd */ /* 0x000fe400080e0000 */
[----:B------:R-:W1:Y:S04]  /*0f00*/  POPC R11, UR4 ;  /* 0x00000004000b7d09 */ /* 0x000e680008000000 */
[----:B--2---:R-:W-:Y:S01]  /*0f10*/  ISETP.EQ.U32.AND P0, PT, R0, UR5, PT ;  /* 0x0000000500007c0c */ /* 0x004fe2000bf02070 */
[----:B---3--:R-:W-:-:S05]  /*0f20*/  IMAD.WIDE R4, R9, 0x4, R4 ;  /* 0x0000000409047825 */ /* 0x008fca00078e0204 */
[----:B------:R2:W-:Y:S07]  /*0f30*/  STG.E desc[UR36][R4.64], R17 ;  /* 0x0000001104007986 */ /* 0x0005ee000c101924 */
[----:B-1----:R2:W-:Y:S01]  /*0f40*/  @P0 REDG.E.ADD.STRONG.GPU desc[UR36][R6.64], R11 ;  /* 0x0000000b0600098e */ /* 0x0025e2000c12e124 */
[----:B------:R-:W-:-:S07]  /*0f50*/  IMAD.MOV.U32 R18, RZ, RZ, 0x1 ;  /* 0x00000001ff127424 */ /* 0x000fce00078e00ff */
.L_x_31:
[----:B------:R-:W-:Y:S05]  /*0f60*/  WARPSYNC.ALL ;  /* 0x0000000000007948 */ /* 0x000fea0003800000 */
[----:B------:R-:W-:Y:S06]  /*0f70*/  BAR.SYNC.DEFER_BLOCKING 0x0 ;  /* 0x0000000000007b1d */ /* 0x000fec0000010000 */
[----:B0-----:R-:W3:Y:S02]  /*0f80*/  LDG.E R2, desc[UR36][R2.64] ;  /* 0x0000002402027981 */ /* 0x001ee4000c1e1900 */
[----:B---3--:R-:W-:-:S13]  /*0f90*/  ISETP.GE.AND P0, PT, R2, 0x1, PT ;  /* 0x000000010200780c */ /* 0x008fda0003f06270 */
[----:B------:R-:W-:Y:S05]  /*0fa0*/  @!P0 BRA `(.L_x_32) ;  /* 0x0000000000548947 */ /* 0x000fea0003800000 */
[----:B------:R-:W-:Y:S01]  /*0fb0*/  BSSY.RECONVERGENT B6, `(.L_x_32) ;  /* 0x0000014000067945 */ /* 0x000fe20003800200 */
[----:B------:R-:W-:-:S07]  /*0fc0*/  IMAD.MOV.U32 R2, RZ, RZ, RZ ;  /* 0x000000ffff027224 */ /* 0x000fce00078e00ff */
.L_x_34:
[----:B--2---:R-:W0:Y:S01]  /*0fd0*/  LDC.64 R10, c[0x0][0x388] ;  /* 0x0000e200ff0a7b82 */ /* 0x004e220000000a00 */
[----:B------:R-:W-:Y:S01]  /*0fe0*/  MOV R8, 0x0 ;  /* 0x0000000000087802 */ /* 0x000fe20000000f00 */
[----:B------:R-:W1:Y:S01]  /*0ff0*/  LDCU.64 UR4, c[0x4][0x98] ;  /* 0x01001300ff0477ac */ /* 0x000e620008000a00 */
[----:B0-----:R-:W-:-:S06]  /*1000*/  IMAD.WIDE.U32 R10, R2, 0x4, R10 ;  /* 0x00000004020a7825 */ /* 0x001fcc00078e000a */
[----:B------:R-:W2:Y:S01]  /*1010*/  LDG.E R10, desc[UR36][R10.64] ;  /* 0x000000240a0a7981 */ /* 0x000ea2000c1e1900 */
[----:B------:R-:W0:Y:S01]  /*1020*/  LDC.64 R8, c[0x4][R8] ;  /* 0x0100000008087b82 */ /* 0x000e220000000a00 */
[----:B-1----:R-:W-:Y:S01]  /*1030*/  MOV R4, UR4 ;  /* 0x0000000400047c02 */ /* 0x002fe20008000f00 */
[----:B------:R-:W-:Y:S02]  /*1040*/  IMAD.U32 R5, RZ, RZ, UR5 ;  /* 0x00000005ff057e24 */ /* 0x000fe4000f8e00ff */
[----:B------:R-:W-:Y:S02]  /*1050*/  IMAD.MOV.U32 R6, RZ, RZ, R24 ;  /* 0x000000ffff067224 */ /* 0x000fe400078e0018 */
[----:B------:R-:W-:Y:S01]  /*1060*/  IMAD.MOV.U32 R7, RZ, RZ, R23 ;  /* 0x000000ffff077224 */ /* 0x000fe200078e0017 */
[----:B0-2---:R1:W-:Y:S06]  /*1070*/  STL [R1], R10 ;  /* 0x0000000a01007387 */ /* 0x0053ec0000100800 */
[----:B------:R-:W-:-:S07]  /*1080*/  LEPC R20, `(.L_x_33) ;  /* 0x000000001014794e */ /* 0x000fce0000000000 */
[----:B-1----:R-:W-:Y:S05]  /*1090*/  CALL.ABS.NOINC R8 ;  /* 0x0000000008007343 */ /* 0x002fea0003c00000 */
.L_x_33:
[----:B------:R-:W0:Y:S02]  /*10a0*/  LDC.64 R4, c[0x0][0x398] ;  /* 0x0000e600ff047b82 */ /* 0x000e240000000a00 */
[----:B0-----:R-:W2:Y:S01]  /*10b0*/  LDG.E R5, desc[UR36][R4.64] ;  /* 0x0000002404057981 */ /* 0x001ea2000c1e1900 */
[----:B------:R-:W-:-:S05]  /*10c0*/  VIADD R2, R2, 0x1 ;  /* 0x0000000102027836 */ /* 0x000fca0000000000 */
[----:B--2---:R-:W-:-:S13]  /*10d0*/  ISETP.GE.AND P0, PT, R2, R5, PT ;  /* 0x000000050200720c */ /* 0x004fda0003f06270 */
[----:B------:R-:W-:Y:S05]  /*10e0*/  @!P0 BRA `(.L_x_34) ;  /* 0xfffffffc00b88947 */ /* 0x000fea000383ffff */
[----:B------:R-:W-:Y:S05]  /*10f0*/  BSYNC.RECONVERGENT B6 ;  /* 0x0000000000067941 */ /* 0x000fea0003800200 */
.L_x_32:
[----:B------:R-:W-:Y:S01]  /*1100*/  MOV R2, 0x0 ;  /* 0x0000000000027802 */ /* 0x000fe20000000f00 */
[----:B------:R0:W-:Y:S01]  /*1110*/  STL [R1], R16 ;  /* 0x0000001001007387 */ /* 0x0001e20000100800 */
[----:B------:R-:W1:Y:S01]  /*1120*/  LDCU.64 UR4, c[0x4][0xa0] ;  /* 0x01001400ff0477ac */ /* 0x000e620008000a00 */
[----:B--2---:R-:W-:Y:S02]  /*1130*/  IMAD.MOV.U32 R6, RZ, RZ, R24 ;  /* 0x000000ffff067224 */ /* 0x004fe400078e0018 */
[----:B------:R-:W-:Y:S01]  /*1140*/  IMAD.MOV.U32 R7, RZ, RZ, R23 ;  /* 0x000000ffff077224 */ /* 0x000fe200078e0017 */
[----:B------:R-:W2:Y:S01]  /*1150*/  LDC.64 R2, c[0x4][R2] ;  /* 0x0100000002027b82 */ /* 0x000ea20000000a00 */
[----:B-1----:R-:W-:Y:S01]  /*1160*/  MOV R4, UR4 ;  /* 0x0000000400047c02 */ /* 0x002fe20008000f00 */
[----:B0-----:R-:W-:-:S07]  /*1170*/  IMAD.U32 R5, RZ, RZ, UR5 ;  /* 0x00000005ff057e24 */ /* 0x001fce000f8e00ff */
[----:B------:R-:W-:-:S07]  /*1180*/  LEPC R20, `(.L_x_35) ;  /* 0x000000001014794e */ /* 0x000fce0000000000 */
[----:B--2---:R-:W-:Y:S05]  /*1190*/  CALL.ABS.NOINC R2 ;  /* 0x0000000002007343 */ /* 0x004fea0003c00000 */
.L_x_35:
[----:B------:R-:W-:Y:S01]  /*11a0*/  IMAD.MOV.U32 R3, RZ, RZ, 0x1 ;  /* 0x00000001ff037424 */ /* 0x000fe200078e00ff */
[----:B------:R-:W-:-:S07]  /*11b0*/  MOV R2, R16 ;  /* 0x0000001000027202 */ /* 0x000fce0000000f00 */
.L_x_22:
[----:B------:R-:W-:Y:S05]  /*11c0*/  BSYNC.RECONVERGENT B7 ;  /* 0x0000000000077941 */ /* 0x000fea0003800200 */
.L_x_18:
[----:B------:R-:W-:Y:S02]  /*11d0*/  LOP3.LUT R3, R3, R18, RZ, 0xfc, !PT ;  /* 0x0000001203037212 */ /* 0x000fe400078efcff */
[----:B------:R-:W-:Y:S02]  /*11e0*/  ISETP.LT.AND P1, PT, R2, R25, PT ;  /* 0x000000190200720c */ /* 0x000fe40003f21270 */
[----:B------:R-:W-:-:S04]  /*11f0*/  PRMT R0, R3, 0x9910, RZ ;  /* 0x0000991003007816 */ /* 0x000fc800000000ff */
[----:B------:R-:W-:-:S13]  /*1200*/  ISETP.NE.AND P0, PT, R0, RZ, PT ;  /* 0x000000ff0000720c */ /* 0x000fda0003f05270 */
[----:B------:R-:W-:Y:S05]  /*1210*/  @!P0 BRA P1, `(.L_x_36) ;  /* 0xfffffff000548947 */ /* 0x000fea000083ffff */
.L_x_17:
[----:B------:R-:W-:Y:S05]  /*1220*/  BSYNC B8 ;  /* 0x0000000000087941 */ /* 0x000fea0003800000 */
.L_x_16:
[----:B------:R-:W3:Y:S01]  /*1230*/  LDC.64 R8, c[0x0][0x3a8] ;  /* 0x0000ea00ff087b82 */ /* 0x000ee20000000a00 */
[----:B------:R-:W-:Y:S01]  /*1240*/  LOP3.LUT R0, R18, 0xffff, RZ, 0xc0, !PT ;  /* 0x0000ffff12007812 */ /* 0x000fe200078ec0ff */
[----:B------:R-:W4:Y:S01]  /*1250*/  LDCU.64 UR4, c[0x4][0xa8] ;  /* 0x01001500ff0477ac */ /* 0x000f220008000a00 */
[----:B------:R-:W-:Y:S01]  /*1260*/  MOV R2, 0x0 ;  /* 0x0000000000027802 */ /* 0x000fe20000000f00 */
[----:B------:R-:W-:Y:S02]  /*1270*/  IMAD.MOV.U32 R6, RZ, RZ, R24 ;  /* 0x000000ffff067224 */ /* 0x000fe400078e0018 */
[----:B------:R0:W-:Y:S01]  /*1280*/  STL [R1], R0 ;  /* 0x0000000001007387 */ /* 0x0001e20000100800 */
[----:B------:R-:W-:Y:S01]  /*1290*/  IMAD.MOV.U32 R7, RZ, RZ, R23 ;  /* 0x000000ffff077224 */ /* 0x000fe200078e0017 */
[----:B------:R0:W3:Y:S01]  /*12a0*/  LDC.64 R10, c[0x4][R2] ;  /* 0x01000000020a7b82 */ /* 0x0000e20000000a00 */
[----:B----4-:R-:W-:Y:S02]  /*12b0*/  IMAD.U32 R4, RZ, RZ, UR4 ;  /* 0x00000004ff047e24 */ /* 0x010fe4000f8e00ff */
[----:B012---:R-:W-:Y:S01]  /*12c0*/  IMAD.U32 R5, RZ, RZ, UR5 ;  /* 0x00000005ff057e24 */ /* 0x007fe2000f8e00ff */
[----:B---3--:R0:W-:Y:S06]  /*12d0*/  STG.E.U8 desc[UR36][R8.64], R18 ;  /* 0x0000001208007986 */ /* 0x0081ec000c101124 */
[----:B------:R-:W-:-:S07]  /*12e0*/  LEPC R20, `(.L_x_37) ;  /* 0x000000001014794e */ /* 0x000fce0000000000 */
[----:B0-----:R-:W-:Y:S05]  /*12f0*/  CALL.ABS.NOINC R10 ;  /* 0x000000000a007343 */ /* 0x001fea0003c00000 */
.L_x_37:
[----:B------:R-:W0:Y:S01]  /*1300*/  LDC.64 R8, c[0x0][0x398] ;  /* 0x0000e600ff087b82 */ /* 0x000e220000000a00 */
[----:B------:R-:W1:Y:S01]  /*1310*/  LDCU.64 UR4, c[0x4][0xb0] ;  /* 0x01001600ff0477ac */ /* 0x000e620008000a00 */
[----:B0-----:R-:W2:Y:S06]  /*1320*/  LDG.E R0, desc[UR36][R8.64] ;  /* 0x0000002408007981 */ /* 0x001eac000c1e1900 */
[----:B------:R-:W0:Y:S01]  /*1330*/  LDC.64 R2, c[0x4][R2] ;  /* 0x0100000002027b82 */ /* 0x000e220000000a00 */
[----:B-1----:R-:W-:Y:S01]  /*1340*/  MOV R4, UR4 ;  /* 0x0000000400047c02 */ /* 0x002fe20008000f00 */
[----:B------:R-:W-:-:S02]  /*1350*/  IMAD.U32 R5, RZ, RZ, UR5 ;  /* 0x00000005ff057e24 */ /* 0x000fc4000f8e00ff */
[----:B------:R-:W-:Y:S02]  /*1360*/  IMAD.MOV.U32 R6, RZ, RZ, R24 ;  /* 0x000000ffff067224 */ /* 0x000fe400078e0018 */
[----:B------:R-:W-:Y:S01]  /*1370*/  IMAD.MOV.U32 R7, RZ, RZ, R23 ;  /* 0x000000ffff077224 */ /* 0x000fe200078e0017 */
[----:B0-2---:R1:W-:Y:S06]  /*1380*/  STL [R1], R0 ;  /* 0x0000000001007387 */ /* 0x0053ec0000100800 */
[----:B------:R-:W-:-:S07]  /*1390*/  LEPC R20, `(.L_x_15) ;  /* 0x000000001014794e */ /* 0x000fce0000000000 */
[----:B-1----:R-:W-:Y:S05]  /*13a0*/  CALL.ABS.NOINC R2 ;  /* 0x0000000002007343 */ /* 0x002fea0003c00000 */
.L_x_15:
[----:B------:R-:W-:Y:S05]  /*13b0*/  WARPSYNC.ALL ;  /* 0x0000000000007948 */ /* 0x000fea0003800000 */
[----:B------:R-:W-:Y:S06]  /*13c0*/  BAR.SYNC.DEFER_BLOCKING 0x0 ;  /* 0x0000000000007b1d */ /* 0x000fec0000010000 */
[----:B------:R-:W-:Y:S05]  /*13d0*/  EXIT ;  /* 0x000000000000794d */ /* 0x000fea0003800000 */
.L_x_38:
        /* <DEDUP_REMOVED lines=10> */
.L_x_70:


//--------------------- .text._Z26kernelReemplazarPosicionesPiiiiiS_ --------------------------
	.section	.text._Z26kernelReemplazarPosicionesPiiiiiS_,"ax",@progbits
	.align	128
        .global         _Z26kernelReemplazarPosicionesPiiiiiS_
        .type           _Z26kernelReemplazarPosicionesPiiiiiS_,@function
        .size           _Z26kernelReemplazarPosicionesPiiiiiS_,(.L_x_71 - _Z26kernelReemplazarPosicionesPiiiiiS_)
        .other          _Z26kernelReemplazarPosicionesPiiiiiS_,@"STO_CUDA_ENTRY STV_DEFAULT"
_Z26kernelReemplazarPosicionesPiiiiiS_:
.text._Z26kernelReemplazarPosicionesPiiiiiS_:
[----:B------:R-:W0:Y:S08]  /*0000*/  LDC R1, c[0x0][0x37c] ;  /* 0x0000df00ff017b82 */ /* 0x000e300000000800 */
[----:B------:R-:W1:Y:S01]  /*0010*/  LDC R0, c[0x0][0x390] ;  /* 0x0000e400ff007b82 */ /* 0x000e620000000800 */
[----:B------:R-:W2:Y:S01]  /*0020*/  S2R R13, SR_TID.X ;  /* 0x00000000000d7919 */ /* 0x000ea20000002100 */
[----:B------:R-:W3:Y:S01]  /*0030*/  LDCU UR38, c[0x0][0x2fc] ;  /* 0x00005f80ff2677ac */ /* 0x000ee20008000800 */
[----:B------:R-:W-:Y:S01]  /*0040*/  IMAD.MOV.U32 R11, RZ, RZ, -0x266e14b1 ;  /* 0xd991eb4fff0b7424 */ /* 0x000fe200078e00ff */
[----:B------:R-:W-:Y:S01]  /*0050*/  BSSY.RECONVERGENT B0, `(.L_x_39) ;  /* 0x0000265000007945 */ /* 0x000fe20003800200 */
[----:B0-----:R-:W-:Y:S01]  /*0060*/  VIADD R1, R1, 0xffffffc0 ;  /* 0xffffffc001017836 */ /* 0x001fe20000000000 */
[----:B------:R-:W0:Y:S02]  /*0070*/  LDCU.64 UR36, c[0x0][0x358] ;  /* 0x00006b00ff2477ac */ /* 0x000e240008000a00 */
[----:B------:R-:W0:Y:S08]  /*0080*/  LDC.64 R8, c[0x0][0x398] ;  /* 0x0000e600ff087b82 */ /* 0x000e300000000a00 */
[----:B------:R-:W2:Y:S08]  /*0090*/  S2UR UR4, SR_CTAID.X ;  /* 0x00000000000479c3 */ /* 0x000eb00000002500 */
[----:B------:R-:W2:Y:S01]  /*00a0*/  LDC R22, c[0x0][0x360] ;  /* 0x0000d800ff167b82 */ /* 0x000ea20000000800 */
[----:B-1----:R-:W-:-:S02]  /*00b0*/  ISETP.GT.AND P0, PT, R0, -0x1, PT ;  /* 0xffffffff0000780c */ /* 0x002fc40003f04270 */
[----:B------:R-:W-:Y:S02]  /*00c0*/  LOP3.LUT R0, R0, 0xaad26b49, RZ, 0x3c, !PT ;  /* 0xaad26b4900007812 */ /* 0x000fe400078e3cff */
[----:B------:R-:W-:-:S03]  /*00d0*/  SEL R11, R11, 0x8bf16996, P0 ;  /* 0x8bf169960b0b7807 */ /* 0x000fc60000000000 */
[----:B------:R-:W-:Y:S01]  /*00e0*/  IMAD R0, R0, 0x4182bed5, RZ ;  /* 0x4182bed500007824 */ /* 0x000fe200078e02ff */
[C---:B------:R-:W-:Y:S01]  /*00f0*/  LOP3.LUT R4, R11.reuse, 0x5491333, RZ, 0x3c, !PT ;  /* 0x054913330b047812 */ /* 0x040fe200078e3cff */
[C---:B------:R-:W-:Y:S01]  /*0100*/  VIADD R7, R11.reuse, 0x1f123bb5 ;  /* 0x1f123bb50b077836 */ /* 0x040fe20000000000 */
[----:B0-----:R0:W-:Y:S01]  /*0110*/  STG.E desc[UR36][R8.64], RZ ;  /* 0x000000ff08007986 */ /* 0x0011e2000c101924 */
[C---:B------:R-:W-:Y:S01]  /*0120*/  VIADD R5, R0.reuse, 0x583f19 ;  /* 0x00583f1900057836 */ /* 0x040fe20000000000 */
[C---:B------:R-:W-:Y:S01]  /*0130*/  LOP3.LUT R6, R0.reuse, 0x159a55e5, RZ, 0x3c, !PT ;  /* 0x159a55e500067812 */ /* 0x040fe200078e3cff */
[----:B------:R-:W-:Y:S01]  /*0140*/  VIADD R3, R0, 0x75bcd15 ;  /* 0x075bcd1500037836 */ /* 0x000fe20000000000 */
[----:B------:R-:W-:Y:S02]  /*0150*/  IADD3 R2, PT, PT, R11, 0x64f0c9, R0 ;  /* 0x0064f0c90b027810 */ /* 0x000fe40007ffe000 */
[----:B------:R0:W-:Y:S04]  /*0160*/  STL.64 [R1+0x10], R4 ;  /* 0x0000100401007387 */ /* 0x0001e80000100a00 */
[----:B------:R0:W-:Y:S01]  /*0170*/  STL.64 [R1+0x8], R6 ;  /* 0x0000080601007387 */ /* 0x0001e20000100a00 */
[----:B--2---:R-:W-:-:S03]  /*0180*/  IMAD R22, R22, UR4, R13 ;  /* 0x0000000416167c24 */ /* 0x004fc6000f8e020d */
[----:B------:R0:W-:Y:S02]  /*0190*/  STL.64 [R1], R2 ;  /* 0x0000000201007387 */ /* 0x0001e40000100a00 */
[----:B------:R-:W-:-:S13]  /*01a0*/  ISETP.NE.AND P0, PT, R22, RZ, PT ;  /* 0x000000ff1600720c */ /* 0x000fda0003f05270 */
[----:B0--3--:R-:W-:Y:S05]  /*01b0*/  @!P0 BRA `(.L_x_40) ;  /* 0x0000002400388947 */ /* 0x009fea0003800000 */
[--C-:B------:R-:W-:Y:S01]  /*01c0*/  SHF.R.S32.HI R11, RZ, 0x1f, R22.reuse ;  /* 0x0000001fff0b7819 */ /* 0x100fe20000011416 */
[----:B------:R-:W-:Y:S02]  /*01d0*/  IMAD.MOV.U32 R10, RZ, RZ, R22 ;  /* 0x000000ffff0a7224 */ /* 0x000fe400078e0016 */
[----:B------:R-:W-:-:S07]  /*01e0*/  IMAD.MOV.U32 R2, RZ, RZ, RZ ;  /* 0x000000ffff027224 */ /* 0x000fce00078e00ff */
.L_x_49:
[----:B------:R-:W-:Y:S01]  /*01f0*/  LOP3.LUT R0, R10, 0x3, RZ, 0xc0, !PT ;  /* 0x000000030a007812 */ /* 0x000fe200078ec0ff */
[----:B------:R-:W-:Y:S03]  /*0200*/  BSSY.RECONVERGENT B1, `(.L_x_41) ;  /* 0x0000243000017945 */ /* 0x000fe60003800200 */
[----:B------:R-:W-:-:S04]  /*0210*/  ISETP.NE.U32.AND P0, PT, R0, RZ, PT ;  /* 0x000000ff0000720c */ /* 0x000fc80003f05070 */
[----:B------:R-:W-:-:S13]  /*0220*/  ISETP.NE.AND.EX P0, PT, RZ, RZ, PT, P0 ;  /* 0x000000ffff00720c */ /* 0x000fda0003f05300 */
[----:B0-----:R-:W-:Y:S05]  /*0230*/  @!P0 BRA `(.L_x_42) ;  /* 0x0000002000fc8947 */ /* 0x001fea0003800000 */
[----:B------:R-:W0:Y:S01]  /*0240*/  LDC.64 R8, c[0x4][0x8] ;  /* 0x01000200ff087b82 */ /* 0x000e220000000a00 */
[----:B------:R-:W-:Y:S01]  /*0250*/  IMAD.MOV.U32 R0, RZ, RZ, RZ ;  /* 0x000000ffff007224 */ /* 0x000fe200078e00ff */
[----:B------:R-:W-:Y:S02]  /*0260*/  CS2R R4, SRZ ;  /* 0x0000000000047805 */ /* 0x000fe4000001ff00 */
[----:B------:R-:W-:Y:S01]  /*0270*/  CS2R R6, SRZ ;  /* 0x0000000000067805 */ /* 0x000fe2000001ff00 */
[----:B------:R-:W-:Y:S02]  /*0280*/  IMAD.MOV.U32 R3, RZ, RZ, RZ ;  /* 0x000000ffff037224 */ /* 0x000fe400078e00ff */
[----:B0-----:R-:W-:-:S07]  /*0290*/  IMAD.WIDE.U32 R8, R2, 0xc80, R8 ;  /* 0x00000c8002087825 */ /* 0x001fce00078e0008 */
.L_x_44:
[----:B------:R-:W-:-:S06]  /*02a0*/  IMAD R14, R0, 0x4, R1 ;  /* 0x00000004000e7824 */ /* 0x000fcc00078e0201 */
[----:B------:R-:W5:Y:S01]  /*02b0*/  LDL R14, [R14+0x4] ;  /* 0x000004000e0e7983 */ /* 0x000f620000100800 */
[----:B------:R-:W-:-:S05]  /*02c0*/  UMOV UR4, URZ ;  /* 0x000000ff00047c82 */ /* 0x000fca0008000000 */
.L_x_43:
[----:B-----5:R-:W-:Y:S01]  /*02d0*/  SHF.R.U32.HI R21, RZ, UR4, R14 ;  /* 0x00000004ff157c19 */ /* 0x020fe2000801160e */
[----:B------:R-:W-:-:S03]  /*02e0*/  IMAD.SHL.U32 R12, R0, 0x20, RZ ;  /* 0x00000020000c7824 */ /* 0x000fc600078e00ff */
[----:B------:R-:W-:Y:S01]  /*02f0*/  LOP3.LUT R13, R21, 0x1, RZ, 0xc0, !PT ;  /* 0x00000001150d7812 */ /* 0x000fe200078ec0ff */
[----:B------:R-:W-:-:S03]  /*0300*/  VIADD R12, R12, UR4 ;  /* 0x000000040c0c7c36 */ /* 0x000fc60008000000 */
[----:B------:R-:W-:Y:S01]  /*0310*/  ISETP.NE.U32.AND P0, PT, R13, 0x1, PT ;  /* 0x000000010d00780c */ /* 0x000fe20003f05070 */
[----:B------:R-:W-:-:S03]  /*0320*/  IMAD R13, R12, 0x5, RZ ;  /* 0x000000050c0d7824 */ /* 0x000fc600078e02ff */
[----:B------:R-:W-:Y:S01]  /*0330*/  R2P PR, R21, 0x7e ;  /* 0x0000007e15007804 */ /* 0x000fe20000000000 */
[----:B------:R-:W-:-:S08]  /*0340*/  IMAD.WIDE.U32 R12, R13, 0x4, R8 ;  /* 0x000000040d0c7825 */ /* 0x000fd000078e0008 */
[----:B------:R-:W2:Y:S04]  /*0350*/  @!P0 LDG.E R16, desc[UR36][R12.64+0x10] ;  /* 0x000010240c108981 */ /* 0x000ea8000c1e1900 */
[----:B------:R-:W3:Y:S04]  /*0360*/  @P1 LDG.E R18, desc[UR36][R12.64+0x24] ;  /* 0x000024240c121981 */ /* 0x000ee8000c1e1900 */
[----:B------:R-:W4:Y:S04]  /*0370*/  @P2 LDG.E R20, desc[UR36][R12.64+0x38] ;  /* 0x000038240c142981 */ /* 0x000f28000c1e1900 */
[----:B------:R-:W4:Y:S04]  /*0380*/  @P3 LDG.E R24, desc[UR36][R12.64+0x4c] ;  /* 0x00004c240c183981 */ /* 0x000f28000c1e1900 */
[----:B------:R-:W4:Y:S04]  /*0390*/  @P4 LDG.E R26, desc[UR36][R12.64+0x60] ;  /* 0x000060240c1a4981 */ /* 0x000f28000c1e1900 */
[----:B------:R-:W4:Y:S04]  /*03a0*/  @!P0 LDG.E R15, desc[UR36][R12.64+0x4] ;  /* 0x000004240c0f8981 */ /* 0x000f28000c1e1900 */
[----:B------:R-:W4:Y:S04]  /*03b0*/  @!P0 LDG.E R17, desc[UR36][R12.64+0xc] ;  /* 0x00000c240c118981 */ /* 0x000f28000c1e1900 */
[----:B------:R-:W4:Y:S04]  /*03c0*/  @P1 LDG.E R19, desc[UR36][R12.64+0x18] ;  /* 0x000018240c131981 */ /* 0x000f28000c1e1900 */
[----:B------:R-:W4:Y:S04]  /*03d0*/  @P3 LDG.E R23, desc[UR36][R12.64+0x40] ;  /* 0x000040240c173981 */ /* 0x000f28000c1e1900 */
[----:B------:R-:W4:Y:S04]  /*03e0*/  @P5 LDG.E R25, desc[UR36][R12.64+0x70] ;  /* 0x000070240c195981 */ /* 0x000f28000c1e1900 */
[----:B------:R-:W4:Y:S01]  /*03f0*/  @P6 LDG.E R28, desc[UR36][R12.64+0x88] ;  /* 0x000088240c1c6981 */ /* 0x000f22000c1e1900 */
[----:B--2---:R-:W-:-:S03]  /*0400*/  @!P0 LOP3.LUT R5, R5, R16, RZ, 0x3c, !PT ;  /* 0x0000001005058212 */ /* 0x004fc600078e3cff */
[----:B------:R-:W2:Y:S01]  /*0410*/  @!P0 LDG.E R16, desc[UR36][R12.64] ;  /* 0x000000240c108981 */ /* 0x000ea2000c1e1900 */
[----:B---3--:R-:W-:-:S03]  /*0420*/  @P1 LOP3.LUT R5, R5, R18, RZ, 0x3c, !PT ;  /* 0x0000001205051212 */ /* 0x008fc600078e3cff */
[----:B------:R-:W3:Y:S01]  /*0430*/  @!P0 LDG.E R18, desc[UR36][R12.64+0x8] ;  /* 0x000008240c128981 */ /* 0x000ee2000c1e1900 */
[----:B----4-:R-:W-:-:S03]  /*0440*/  @P2 LOP3.LUT R5, R5, R20, RZ, 0x3c, !PT ;  /* 0x0000001405052212 */ /* 0x010fc600078e3cff */
[----:B------:R-:W4:Y:S01]  /*0450*/  @P1 LDG.E R20, desc[UR36][R12.64+0x14] ;  /* 0x000014240c141981 */ /* 0x000f22000c1e1900 */
[----:B------:R-:W-:-:S03]  /*0460*/  @P3 LOP3.LUT R5, R5, R24, RZ, 0x3c, !PT ;  /* 0x0000001805053212 */ /* 0x000fc600078e3cff */
[----:B------:R-:W4:Y:S01]  /*0470*/  @P5 LDG.E R24, desc[UR36][R12.64+0x74] ;  /* 0x000074240c185981 */ /* 0x000f22000c1e1900 */
[----:B------:R-:W-:-:S03]  /*0480*/  @P4 LOP3.LUT R5, R5, R26, RZ, 0x3c, !PT ;  /* 0x0000001a05054212 */ /* 0x000fc600078e3cff */
[----:B------:R-:W4:Y:S01]  /*0490*/  @P3 LDG.E R26, desc[UR36][R12.64+0x44] ;  /* 0x000044240c1a3981 */ /* 0x000f22000c1e1900 */
[----:B------:R-:W-:-:S03]  /*04a0*/  @!P0 LOP3.LUT R6, R6, R15, RZ, 0x3c, !PT ;  /* 0x0000000f06068212 */ /* 0x000fc600078e3cff */
[----:B------:R-:W4:Y:S01]  /*04b0*/  @P1 LDG.E R15, desc[UR36][R12.64+0x20] ;  /* 0x000020240c0f1981 */ /* 0x000f22000c1e1900 */
[----:B------:R-:W-:-:S03]  /*04c0*/  @!P0 LOP3.LUT R4, R4, R17, RZ, 0x3c, !PT ;  /* 0x0000001104048212 */ /* 0x000fc600078e3cff */
[----:B------:R-:W4:Y:S01]  /*04d0*/  @P2 LDG.E R17, desc[UR36][R12.64+0x2c] ;  /* 0x00002c240c112981 */ /* 0x000f22000c1e1900 */
[----:B------:R-:W-:-:S03]  /*04e0*/  @P1 LOP3.LUT R6, R6, R19, RZ, 0x3c, !PT ;  /* 0x0000001306061212 */ /* 0x000fc600078e3cff */
[----:B------:R-:W4:Y:S01]  /*04f0*/  @P2 LDG.E R19, desc[UR36][R12.64+0x34] ;  /* 0x000034240c132981 */ /* 0x000f22000c1e1900 */
[----:B--2---:R-:W-:-:S03]  /*0500*/  @!P0 LOP3.LUT R3, R3, R16, RZ, 0x3c, !PT ;  /* 0x0000001003038212 */ /* 0x004fc600078e3cff */
[----:B------:R-:W2:Y:S01]  /*0510*/  @P1 LDG.E R16, desc[UR36][R12.64+0x1c] ;  /* 0x00001c240c101981 */ /* 0x000ea2000c1e1900 */
[----:B---3--:R-:W-:-:S03]  /*0520*/  @!P0 LOP3.LUT R7, R7, R18, RZ, 0x3c, !PT ;  /* 0x0000001207078212 */ /* 0x008fc600078e3cff */
[----:B------:R-:W3:Y:S01]  /*0530*/  @P2 LDG.E R18, desc[UR36][R12.64+0x28] ;  /* 0x000028240c122981 */ /* 0x000ee2000c1e1900 */
[----:B----4-:R-:W-:-:S03]  /*0540*/  @P1 LOP3.LUT R3, R3, R20, RZ, 0x3c, !PT ;  /* 0x0000001403031212 */ /* 0x010fc600078e3cff */
[----:B------:R-:W4:Y:S01]  /*0550*/  @P2 LDG.E R20, desc[UR36][R12.64+0x30] ;  /* 0x000030240c142981 */ /* 0x000f22000c1e1900 */
[----:B------:R-:W-:-:S03]  /*0560*/  @P5 LOP3.LUT R5, R5, R24, RZ, 0x3c, !PT ;  /* 0x0000001805055212 */ /* 0x000fc600078e3cff */
[----:B------:R-:W4:Y:S01]  /*0570*/  @P3 LDG.E R24, desc[UR36][R12.64+0x3c] ;  /* 0x00003c240c183981 */ /* 0x000f22000c1e1900 */
[----:B------:R-:W-:-:S03]  /*0580*/  @P1 LOP3.LUT R4, R4, R15, RZ, 0x3c, !PT ;  /* 0x0000000f04041212 */ /* 0x000fc600078e3cff */
[----:B------:R-:W4:Y:S01]  /*0590*/  @P3 LDG.E R15, desc[UR36][R12.64+0x48] ;  /* 0x000048240c0f3981 */ /* 0x000f22000c1e1900 */
[----:B------:R-:W-:-:S03]  /*05a0*/  @P2 LOP3.LUT R6, R6, R17, RZ, 0x3c, !PT ;  /* 0x0000001106062212 */ /* 0x000fc600078e3cff */
[----:B------:R-:W4:Y:S01]  /*05b0*/  @P4 LDG.E R17, desc[UR36][R12.64+0x54] ;  /* 0x000054240c114981 */ /* 0x000f22000c1e1900 */
[----:B------:R-:W-:Y:S02]  /*05c0*/  @P2 LOP3.LUT R4, R4, R19, RZ, 0x3c, !PT ;  /* 0x0000001304042212 */ /* 0x000fe400078e3cff */
[----:B------:R-:W-:Y:S01]  /*05d0*/  @P3 LOP3.LUT R6, R6, R23, RZ, 0x3c, !PT ;  /* 0x0000001706063212 */ /* 0x000fe200078e3cff */
[----:B------:R-:W4:Y:S04]  /*05e0*/  @P4 LDG.E R19, desc[UR36][R12.64+0x5c] ;  /* 0x00005c240c134981 */ /* 0x000f28000c1e1900 */
[----:B------:R-:W4:Y:S01]  /*05f0*/  @P5 LDG.E R23, desc[UR36][R12.64+0x68] ;  /* 0x000068240c175981 */ /* 0x000f22000c1e1900 */
[----:B--2---:R-:W-:-:S03]  /*0600*/  @P1 LOP3.LUT R7, R7, R16, RZ, 0x3c, !PT ;  /* 0x0000001007071212 */ /* 0x004fc600078e3cff */
[----:B------:R-:W2:Y:S01]  /*0610*/  @P4 LDG.E R16, desc[UR36][R12.64+0x50] ;  /* 0x000050240c104981 */ /* 0x000ea2000c1e1900 */
[----:B---3--:R-:W-:-:S03]  /*0620*/  @P2 LOP3.LUT R3, R3, R18, RZ, 0x3c, !PT ;  /* 0x0000001203032212 */ /* 0x008fc600078e3cff */
[----:B------:R-:W3:Y:S01]  /*0630*/  @P4 LDG.E R18, desc[UR36][R12.64+0x58] ;  /* 0x000058240c124981 */ /* 0x000ee2000c1e1900 */
[----:B----4-:R-:W-:-:S03]  /*0640*/  @P2 LOP3.LUT R7, R7, R20, RZ, 0x3c, !PT ;  /* 0x0000001407072212 */ /* 0x010fc600078e3cff */
[----:B------:R-:W4:Y:S01]  /*0650*/  @P5 LDG.E R20, desc[UR36][R12.64+0x64] ;  /* 0x000064240c145981 */ /* 0x000f22000c1e1900 */
[----:B------:R-:W-:-:S03]  /*0660*/  @P3 LOP3.LUT R3, R3, R24, RZ, 0x3c, !PT ;  /* 0x0000001803033212 */ /* 0x000fc600078e3cff */
[----:B------:R-:W4:Y:S01]  /*0670*/  @P5 LDG.E R24, desc[UR36][R12.64+0x6c] ;  /* 0x00006c240c185981 */ /* 0x000f22000c1e1900 */
[----:B------:R-:W-:Y:S02]  /*0680*/  LOP3.LUT P0, RZ, R21, 0x80, RZ, 0xc0, !PT ;  /* 0x0000008015ff7812 */ /* 0x000fe4000780c0ff */
[----:B------:R-:W-:Y:S02]  /*0690*/  @P3 LOP3.LUT R7, R7, R26, RZ, 0x3c, !PT ;  /* 0x0000001a07073212 */ /* 0x000fe400078e3cff */
[----:B------:R-:W-:Y:S02]  /*06a0*/  @P3 LOP3.LUT R4, R4, R15, RZ, 0x3c, !PT ;  /* 0x0000000f04043212 */ /* 0x000fe400078e3cff */
[----:B------:R-:W4:Y:S01]  /*06b0*/  @P6 LDG.E R15, desc[UR36][R12.64+0x7c] ;  /* 0x00007c240c0f6981 */ /* 0x000f22000c1e1900 */
[----:B------:R-:W-:-:S03]  /*06c0*/  @P4 LOP3.LUT R6, R6, R17, RZ, 0x3c, !PT ;  /* 0x0000001106064212 */ /* 0x000fc600078e3cff */
[----:B------:R-:W4:Y:S01]  /*06d0*/  @P6 LDG.E R17, desc[UR36][R12.64+0x84] ;  /* 0x000084240c116981 */ /* 0x000f22000c1e1900 */
[----:B------:R-:W-:-:S03]  /*06e0*/  @P4 LOP3.LUT R4, R4, R19, RZ, 0x3c, !PT ;  /* 0x0000001304044212 */ /* 0x000fc600078e3cff */
[----:B------:R-:W4:Y:S01]  /*06f0*/  @P0 LDG.E R26, desc[UR36][R12.64+0x9c] ;  /* 0x00009c240c1a0981 */ /* 0x000f22000c1e1900 */
[----:B------:R-:W-:-:S03]  /*0700*/  @P5 LOP3.LUT R6, R6, R23, RZ, 0x3c, !PT ;  /* 0x0000001706065212 */ /* 0x000fc600078e3cff */
        /* <DEDUP_REMOVED lines=10> */
[----:B------:R-:W-:Y:S02]  /*07b0*/  @P5 LOP3.LUT R4, R4, R25, RZ, 0x3c, !PT ;  /* 0x0000001904045212 */ /* 0x000fe400078e3cff */
[----:B------:R-:W-:Y:S02]  /*07c0*/  @P6 LOP3.LUT R5, R5, R28, RZ, 0x3c, !PT ;  /* 0x0000001c05056212 */ /* 0x000fe400078e3cff */
[----:B------:R-:W-:Y:S02]  /*07d0*/  @P6 LOP3.LUT R6, R6, R15, RZ, 0x3c, !PT ;  /* 0x0000000f06066212 */ /* 0x000fe400078e3cff */
[----:B------:R-:W-:Y:S02]  /*07e0*/  @P6 LOP3.LUT R4, R4, R17, RZ, 0x3c, !PT ;  /* 0x0000001104046212 */ /* 0x000fe400078e3cff */
[----:B------:R-:W-:Y:S02]  /*07f0*/  @P0 LOP3.LUT R5, R5, R26, RZ, 0x3c, !PT ;  /* 0x0000001a05050212 */ /* 0x000fe400078e3cff */
[----:B------:R-:W-:-:S02]  /*0800*/  @P0 LOP3.LUT R6, R6, R19, RZ, 0x3c, !PT ;  /* 0x0000001306060212 */ /* 0x000fc400078e3cff */
[----:B------:R-:W-:Y:S02]  /*0810*/  @P0 LOP3.LUT R4, R4, R23, RZ, 0x3c, !PT ;  /* 0x0000001704040212 */ /* 0x000fe400078e3cff */
[----:B--2---:R-:W-:Y:S02]  /*0820*/  @P6 LOP3.LUT R3, R3, R16, RZ, 0x3c, !PT ;  /* 0x0000001003036212 */ /* 0x004fe400078e3cff */
[----:B---3--:R-:W-:Y:S02]  /*0830*/  @P6 LOP3.LUT R7, R7, R18, RZ, 0x3c, !PT ;  /* 0x0000001207076212 */ /* 0x008fe400078e3cff */
[----:B----4-:R-:W-:Y:S02]  /*0840*/  @P0 LOP3.LUT R3, R3, R20, RZ, 0x3c, !PT ;  /* 0x0000001403030212 */ /* 0x010fe400078e3cff */
[----:B------:R-:W-:Y:S02]  /*0850*/  @P0 LOP3.LUT R7, R7, R24, RZ, 0x3c, !PT ;  /* 0x0000001807070212 */ /* 0x000fe400078e3cff */
[----:B------:R-:W-:-:S13]  /*0860*/  R2P PR, R21.B1, 0x7f ;  /* 0x0000007f15007804 */ /* 0x000fda0000001000 */
[----:B------:R-:W2:Y:S04]  /*0870*/  @P0 LDG.E R18, desc[UR36][R12.64+0xa0] ;  /* 0x0000a0240c120981 */ /* 0x000ea8000c1e1900 */
[----:B------:R-:W3:Y:S04]  /*0880*/  @P0 LDG.E R20, desc[UR36][R12.64+0xa8] ;  /* 0x0000a8240c140981 */ /* 0x000ee8000c1e1900 */
[----:B------:R-:W4:Y:S04]  /*0890*/  @P0 LDG.E R24, desc[UR36][R12.64+0xb0] ;  /* 0x0000b0240c180981 */ /* 0x000f28000c1e1900 */
[----:B------:R-:W4:Y:S04]  /*08a0*/  @P0 LDG.E R17, desc[UR36][R12.64+0xa4] ;  /* 0x0000a4240c110981 */ /* 0x000f28000c1e1900 */
[----:B------:R-:W4:Y:S04]  /*08b0*/  @P0 LDG.E R19, desc[UR36][R12.64+0xac] ;  /* 0x0000ac240c130981 */ /* 0x000f28000c1e1900 */
[----:B------:R-:W4:Y:S04]  /*08c0*/  @P1 LDG.E R16, desc[UR36][R12.64+0xbc] ;  /* 0x0000bc240c101981 */ /* 0x000f28000c1e1900 */
[----:B------:R-:W4:Y:S04]  /*08d0*/  @P1 LDG.E R26, desc[UR36][R12.64+0xb4] ;  /* 0x0000b4240c1a1981 */ /* 0x000f28000c1e1900 */
[----:B------:R-:W4:Y:S04]  /*08e0*/  @P1 LDG.E R15, desc[UR36][R12.64+0xc0] ;  /* 0x0000c0240c0f1981 */ /* 0x000f28000c1e1900 */
        /* <DEDUP_REMOVED lines=14> */
[----:B------:R-:W-:Y:S02]  /*09d0*/  LOP3.LUT P0, RZ, R21, 0x8000, RZ, 0xc0, !PT ;  /* 0x0000800015ff7812 */ /* 0x000fe4000780c0ff */
[----:B------:R-:W-:Y:S01]  /*09e0*/  @P1 LOP3.LUT R3, R3, R26, RZ, 0x3c, !PT ;  /* 0x0000001a03031212 */ /* 0x000fe200078e3cff */
[----:B------:R-:W4:Y:S01]  /*09f0*/  @P3 LDG.E R21, desc[UR36][R12.64+0xe0] ;  /* 0x0000e0240c153981 */ /* 0x000f22000c1e1900 */
[----:B------:R-:W-:-:S03]  /*0a00*/  @P1 LOP3.LUT R4, R4, R15, RZ, 0x3c, !PT ;  /* 0x0000000f04041212 */ /* 0x000fc600078e3cff */
[----:B------:R-:W4:Y:S04]  /*0a10*/  @P2 LDG.E R26, desc[UR36][R12.64+0xd8] ;  /* 0x0000d8240c1a2981 */ /* 0x000f28000c1e1900 */
[----:B------:R-:W4:Y:S01]  /*0a20*/  @P3 LDG.E R15, desc[UR36][R12.64+0xe8] ;  /* 0x0000e8240c0f3981 */ /* 0x000f22000c1e1900 */
[----:B------:R-:W-:-:S03]  /*0a30*/  @P1 LOP3.LUT R6, R6, R23, RZ, 0x3c, !PT ;  /* 0x0000001706061212 */ /* 0x000fc600078e3cff */
        /* <DEDUP_REMOVED lines=41> */
[----:B------:R-:W-:-:S04]  /*0cd0*/  UIADD3 UR4, UPT, UPT, UR4, 0x10, URZ ;  /* 0x0000001004047890 */ /* 0x000fc8000fffe0ff */
[----:B------:R-:W-:Y:S01]  /*0ce0*/  UISETP.NE.AND UP0, UPT, UR4, 0x20, UPT ;  /* 0x000000200400788c */ /* 0x000fe2000bf05270 */
[----:B--2---:R-:W-:Y:S02]  /*0cf0*/  @P5 LOP3.LUT R5, R5, R18, RZ, 0x3c, !PT ;  /* 0x0000001205055212 */ /* 0x004fe400078e3cff */
[----:B---3--:R-:W-:Y:S02]  /*0d00*/  @P6 LOP3.LUT R3, R3, R20, RZ, 0x3c, !PT ;  /* 0x0000001403036212 */ /* 0x008fe400078e3cff */
[----:B----4-:R-:W-:Y:S02]  /*0d10*/  @P6 LOP3.LUT R7, R7, R24, RZ, 0x3c, !PT ;  /* 0x0000001807076212 */ /* 0x010fe400078e3cff */
[----:B------:R-:W-:Y:S02]  /*0d20*/  @P6 LOP3.LUT R6, R6, R17, RZ, 0x3c, !PT ;  /* 0x0000001106066212 */ /* 0x000fe400078e3cff */
[----:B------:R-:W-:Y:S02]  /*0d30*/  @P6 LOP3.LUT R4, R4, R19, RZ, 0x3c, !PT ;  /* 0x0000001304046212 */ /* 0x000fe400078e3cff */
[----:B------:R-:W-:-:S02]  /*0d40*/  @P6 LOP3.LUT R5, R5, R16, RZ, 0x3c, !PT ;  /* 0x0000001005056212 */ /* 0x000fc400078e3cff */
[----:B------:R-:W-:Y:S02]  /*0d50*/  @P0 LOP3.LUT R7, R7, R28, RZ, 0x3c, !PT ;  /* 0x0000001c07070212 */ /* 0x000fe400078e3cff */
[----:B------:R-:W-:Y:S02]  /*0d60*/  @P0 LOP3.LUT R5, R5, R23, RZ, 0x3c, !PT ;  /* 0x0000001705050212 */ /* 0x000fe400078e3cff */
[----:B------:R-:W-:Y:S02]  /*0d70*/  @P0 LOP3.LUT R3, R3, R26, RZ, 0x3c, !PT ;  /* 0x0000001a03030212 */ /* 0x000fe400078e3cff */
[----:B------:R-:W-:Y:S02]  /*0d80*/  @P0 LOP3.LUT R4, R4, R21, RZ, 0x3c, !PT ;  /* 0x0000001504040212 */ /* 0x000fe400078e3cff */
[----:B------:R-:W-:Y:S01]  /*0d90*/  @P0 LOP3.LUT R6, R6, R15, RZ, 0x3c, !PT ;  /* 0x0000000f06060212 */ /* 0x000fe200078e3cff */
[----:B------:R-:W-:Y:S06]  /*0da0*/  BRA.U UP0, `(.L_x_43) ;  /* 0xfffffff500487547 */ /* 0x000fec000b83ffff */
[----:B------:R-:W-:-:S05]  /*0db0*/  VIADD R0, R0, 0x1 ;  /* 0x0000000100007836 */ /* 0x000fca0000000000 */
[----:B------:R-:W-:-:S13]  /*0dc0*/  ISETP.NE.AND P0, PT, R0, 0x5, PT ;  /* 0x000000050000780c */ /* 0x000fda0003f05270 */
[----:B------:R-:W-:Y:S05]  /*0dd0*/  @P0 BRA `(.L_x_44) ;  /* 0xfffffff400300947 */ /* 0x000fea000383ffff */
[----:B------:R-:W-:Y:S01]  /*0de0*/  LOP3.LUT R0, R10, 0x3, RZ, 0xc0, !PT ;  /* 0x000000030a007812 */ /* 0x000fe200078ec0ff */
[----:B------:R0:W-:Y:S03]  /*0df0*/  STL.64 [R1+0x8], R6 ;  /* 0x0000080601007387 */ /* 0x0001e60000100a00 */
[----:B------:R-:W-:Y:S01]  /*0e00*/  ISETP.NE.U32.AND P0, PT, R0, 0x1, PT ;  /* 0x000000010000780c */ /* 0x000fe20003f05070 */
[----:B------:R0:W-:Y:S03]  /*0e10*/  STL.64 [R1+0x10], R4 ;  /* 0x0000100401007387 */ /* 0x0001e60000100a00 */
[----:B------:R-:W-:Y:S01]  /*0e20*/  ISETP.NE.AND.EX P0, PT, RZ, RZ, PT, P0 ;  /* 0x000000ffff00720c */ /* 0x000fe20003f05300 */
[----:B------:R0:W-:-:S12]  /*0e30*/  STL [R1+0x4], R3 ;  /* 0x0000040301007387 */ /* 0x0001d80000100800 */
[----:B0-----:R-:W-:Y:S05]  /*0e40*/  @!P0 BRA `(.L_x_42) ;  /* 0x0000001400f88947 */ /* 0x001fea0003800000 */
[----:B------:R-:W-:Y:S01]  /*0e50*/  UMOV UR4, URZ ;  /* 0x000000ff00047c82 */ /* 0x000fe20008000000 */
[----:B------:R-:W-:Y:S01]  /*0e60*/  IMAD.MOV.U32 R0, RZ, RZ, RZ ;  /* 0x000000ffff007224 */ /* 0x000fe200078e00ff */
[----:B------:R-:W-:Y:S01]  /*0e70*/  CS2R R6, SRZ ;  /* 0x0000000000067805 */ /* 0x000fe2000001ff00 */
[----:B------:R-:W-:Y:S02]  /*0e80*/  IMAD.MOV.U32 R4, RZ, RZ, RZ ;  /* 0x000000ffff047224 */ /* 0x000fe400078e00ff */
[----:B------:R-:W-:Y:S02]  /*0e90*/  IMAD.MOV.U32 R3, RZ, RZ, RZ ;  /* 0x000000ffff037224 */ /* 0x000fe400078e00ff */
[----:B------:R-:W-:-:S07]  /*0ea0*/  IMAD.U32 R5, RZ, RZ, UR4 ;  /* 0x00000004ff057e24 */ /* 0x000fce000f8e00ff */
.L_x_46:
[----:B------:R-:W-:-:S06]  /*0eb0*/  IMAD R14, R0, 0x4, R1 ;  /* 0x00000004000e7824 */ /* 0x000fcc00078e0201 */
[----:B------:R-:W5:Y:S01]  /*0ec0*/  LDL R14, [R14+0x4] ;  /* 0x000004000e0e7983 */ /* 0x000f620000100800 */
[----:B------:R-:W-:-:S05]  /*0ed0*/  UMOV UR4, URZ ;  /* 0x000000ff00047c82 */ /* 0x000fca0008000000 */
.L_x_45:
        /* <DEDUP_REMOVED lines=180> */
[----:B------:R0:W-:Y:S03]  /*1a20*/  STL [R1+0x4], R3 ;  /* 0x0000040301007387 */ /* 0x0001e60000100800 */
[----:B------:R-:W-:Y:S01]  /*1a30*/  ISETP.NE.AND.EX P0, PT, RZ, RZ, PT, P0 ;  /* 0x000000ffff00720c */ /* 0x000fe20003f05300 */
[----:B------:R0:W-:-:S12]  /*1a40*/  STL.64 [R1+0x10], R4 ;  /* 0x0000100401007387 */ /* 0x0001d80000100a00 */
[----:B0-----:R-:W-:Y:S05]  /*1a50*/  @P0 BRA `(.L_x_42) ;  /* 0x0000000800f40947 */ /* 0x001fea0003800000 */
[----:B------:R-:W-:Y:S01]  /*1a60*/  UMOV UR4, URZ ;  /* 0x000000ff00047c82 */ /* 0x000fe20008000000 */
[----:B------:R-:W-:Y:S01]  /*1a70*/  IMAD.MOV.U32 R0, RZ, RZ, RZ ;  /* 0x000000ffff007224 */ /* 0x000fe200078e00ff */
[----:B------:R-:W-:Y:S01]  /*1a80*/  CS2R R6, SRZ ;  /* 0x0000000000067805 */ /* 0x000fe2000001ff00 */
[----:B------:R-:W-:Y:S02]  /*1a90*/  IMAD.MOV.U32 R4, RZ, RZ, RZ ;  /* 0x000000ffff047224 */ /* 0x000fe400078e00ff */
[----:B------:R-:W-:Y:S02]  /*1aa0*/  IMAD.MOV.U32 R3, RZ, RZ, RZ ;  /* 0x000000ffff037224 */ /* 0x000fe400078e00ff */
[----:B------:R-:W-:-:S07]  /*1ab0*/  IMAD.U32 R5, RZ, RZ, UR4 ;  /* 0x00000004ff057e24 */ /* 0x000fce000f8e00ff */
.L_x_48:
[----:B------:R-:W-:-:S06]  /*1ac0*/  IMAD R14, R0, 0x4, R1 ;  /* 0x00000004000e7824 */ /* 0x000fcc00078e0201 */
[----:B------:R-:W5:Y:S01]  /*1ad0*/  LDL R14, [R14+0x4] ;  /* 0x000004000e0e7983 */ /* 0x000f620000100800 */
[----:B------:R-:W-:-:S05]  /*1ae0*/  UMOV UR4, URZ ;  /* 0x000000ff00047c82 */ /* 0x000fca0008000000 */
.L_x_47:
        /* <DEDUP_REMOVED lines=177> */
[----:B------:R0:W-:Y:S04]  /*2600*/  STL.64 [R1+0x8], R6 ;  /* 0x0000080601007387 */ /* 0x0001e80000100a00 */
[----:B------:R0:W-:Y:S04]  /*2610*/  STL [R1+0x4], R3 ;  /* 0x0000040301007387 */ /* 0x0001e80000100800 */
[----:B------:R0:W-:Y:S02]  /*2620*/  STL.64 [R1+0x10], R4 ;  /* 0x0000100401007387 */ /* 0x0001e40000100a00 */
.L_x_42:
[----:B------:R-:W-:Y:S05]  /*2630*/  BSYNC.RECONVERGENT B1 ;  /* 0x0000000000017941 */ /* 0x000fea0003800200 */
.L_x_41:
[----:B------:R-:W-:Y:S01]  /*2640*/  ISETP.GT.U32.AND P0, PT, R10, 0x3, PT ;  /* 0x000000030a00780c */ /* 0x000fe20003f04070 */
[----:B------:R-:W-:Y:S01]  /*2650*/  VIADD R2, R2, 0x1 ;  /* 0x0000000102027836 */ /* 0x000fe20000000000 */
[--C-:B------:R-:W-:Y:S02]  /*2660*/  SHF.R.U64 R10, R10, 0x2, R11.reuse ;  /* 0x000000020a0a7819 */ /* 0x100fe4000000120b */
[----:B------:R-:W-:Y:S02]  /*2670*/  ISETP.GT.U32.AND.EX P0, PT, R11, RZ, PT, P0 ;  /* 0x000000ff0b00720c */ /* 0x000fe40003f04100 */
[----:B------:R-:W-:-:S11]  /*2680*/  SHF.R.U32.HI R11, RZ, 0x2, R11 ;  /* 0x00000002ff0b7819 */ /* 0x000fd6000001160b */
[----:B------:R-:W-:Y:S05]  /*2690*/  @P0 BRA `(.L_x_49) ;  /* 0xffffffd800d40947 */ /* 0x000fea000383ffff */
.L_x_40:
[----:B------:R-:W-:Y:S05]  /*26a0*/  BSYNC.RECONVERGENT B0 ;  /* 0x0000000000007941 */ /* 0x000fea0003800200 */
.L_x_39:
[----:B------:R-:W1:Y:S01]  /*26b0*/  LDC.64 R18, c[0x0][0x380] ;  /* 0x0000e000ff127b82 */ /* 0x000e620000000a00 */
[----:B------:R-:W0:Y:S07]  /*26c0*/  LDCU UR4, c[0x0][0x394] ;  /* 0x00007280ff0477ac */ /* 0x000e2e0008000800 */
[----:B------:R-:W2:Y:S01]  /*26d0*/  LDC R8, c[0x0][0x390] ;  /* 0x0000e400ff087b82 */ /* 0x000ea20000000800 */
[----:B-1----:R-:W-:-:S05]  /*26e0*/  IMAD.WIDE R18, R22, 0x4, R18 ;  /* 0x0000000416127825 */ /* 0x002fca00078e0212 */
[----:B------:R-:W3:Y:S01]  /*26f0*/  LDG.E R10, desc[UR36][R18.64] ;  /* 0x00000024120a7981 */ /* 0x000ee2000c1e1900 */
[----:B0-----:R-:W0:Y:S01]  /*2700*/  I2F.U32.RP R4, UR4 ;  /* 0x0000000400047d06 */ /* 0x001e220008209000 */
[----:B------:R-:W-:Y:S02]  /*2710*/  SHF.R.U32.HI R0, RZ, 0x2, R3 ;  /* 0x00000002ff007819 */ /* 0x000fe40000011603 */
[----:B--2---:R-:W-:Y:S02]  /*2720*/  LOP3.LUT R9, R8, 0xaad26b49, RZ, 0x3c, !PT ;  /* 0xaad26b4908097812 */ /* 0x004fe400078e3cff */
[----:B------:R-:W-:Y:S01]  /*2730*/  LOP3.LUT R0, R0, R3, RZ, 0x3c, !PT ;  /* 0x0000000300007212 */ /* 0x000fe200078e3cff */
[----:B------:R-:W-:Y:S01]  /*2740*/  IMAD.SHL.U32 R3, R5, 0x10, RZ ;  /* 0x0000001005037824 */ /* 0x000fe200078e00ff */
[----:B------:R-:W-:Y:S01]  /*2750*/  ISETP.GT.AND P0, PT, R8, -0x1, PT ;  /* 0xffffffff0800780c */ /* 0x000fe20003f04270 */
[----:B------:R-:W-:Y:S01]  /*2760*/  IMAD R9, R9, 0x4182bed5, RZ ;  /* 0x4182bed509097824 */ /* 0x000fe200078e02ff */
[----:B------:R-:W-:Y:S01]  /*2770*/  ISETP.NE.U32.AND P1, PT, RZ, UR4, PT ;  /* 0x00000004ff007c0c */ /* 0x000fe2000bf25070 */
[C---:B------:R-:W-:Y:S01]  /*2780*/  IMAD.SHL.U32 R2, R0.reuse, 0x2, RZ ;  /* 0x0000000200027824 */ /* 0x040fe200078e00ff */
[----:B0-----:R-:W0:Y:S04]  /*2790*/  MUFU.RCP R4, R4 ;  /* 0x0000000400047308 */ /* 0x001e280000001000 */
[----:B------:R-:W-:-:S04]  /*27a0*/  LOP3.LUT R2, R0, R2, R3, 0x96, !PT ;  /* 0x0000000200027212 */ /* 0x000fc800078e9603 */
[----:B------:R-:W-:Y:S01]  /*27b0*/  LOP3.LUT R2, R2, R5, RZ, 0x3c, !PT ;  /* 0x0000000502027212 */ /* 0x000fe200078e3cff */
[----:B0-----:R-:W-:Y:S02]  /*27c0*/  VIADD R6, R4, 0xffffffe ;  /* 0x0ffffffe04067836 */ /* 0x001fe40000000000 */
[----:B------:R-:W-:Y:S02]  /*27d0*/  IMAD.MOV.U32 R4, RZ, RZ, -0x266e14b1 ;  /* 0xd991eb4fff047424 */ /* 0x000fe400078e00ff */
[----:B------:R0:W1:Y:S03]  /*27e0*/  F2I.FTZ.U32.TRUNC.NTZ R7, R6 ;  /* 0x0000000600077305 */ /* 0x000066000021f000 */
[----:B------:R-:W-:-:S04]  /*27f0*/  SEL R4, R4, 0x8bf16996, P0 ;  /* 0x8bf1699604047807 */ /* 0x000fc80000000000 */
[----:B------:R-:W-:Y:S01]  /*2800*/  IADD3 R9, PT, PT, R4, 0x64f0c9, R9 ;  /* 0x0064f0c904097810 */ /* 0x000fe20007ffe009 */
[----:B0-----:R-:W-:-:S03]  /*2810*/  IMAD.MOV.U32 R6, RZ, RZ, RZ ;  /* 0x000000ffff067224 */ /* 0x001fc600078e00ff */
[----:B------:R-:W-:Y:S01]  /*2820*/  IADD3 R2, PT, PT, R9, 0x587c5, R2 ;  /* 0x000587c509027810 */ /* 0x000fe20007ffe002 */
[----:B-1----:R-:W-:-:S04]  /*2830*/  IMAD.MOV R11, RZ, RZ, -R7 ;  /* 0x000000ffff0b7224 */ /* 0x002fc800078e0a07 */
[----:B------:R-:W-:-:S04]  /*2840*/  IMAD.MOV.U32 R3, RZ, RZ, R11 ;  /* 0x000000ffff037224 */ /* 0x000fc800078e000b */
[----:B------:R-:W-:-:S04]  /*2850*/  IMAD R3, R3, UR4, RZ ;  /* 0x0000000403037c24 */ /* 0x000fc8000f8e02ff */
[----:B------:R-:W-:-:S06]  /*2860*/  IMAD.HI.U32 R7, R7, R3, R6 ;  /* 0x0000000307077227 */ /* 0x000fcc00078e0006 */
[----:B------:R-:W-:-:S04]  /*2870*/  IMAD.HI.U32 R7, R7, R2, RZ ;  /* 0x0000000207077227 */ /* 0x000fc800078e00ff */
[----:B------:R-:W-:-:S04]  /*2880*/  IMAD.MOV R7, RZ, RZ, -R7 ;  /* 0x000000ffff077224 */ /* 0x000fc800078e0a07 */
[----:B------:R-:W-:-:S05]  /*2890*/  IMAD R26, R7, UR4, R2 ;  /* 0x00000004071a7c24 */ /* 0x000fca000f8e0202 */
[----:B------:R-:W-:-:S13]  /*28a0*/  ISETP.GE.U32.AND P0, PT, R26, UR4, PT ;  /* 0x000000041a007c0c */ /* 0x000fda000bf06070 */
[----:B------:R-:W-:-:S05]  /*28b0*/  @P0 VIADD R26, R26, -UR4 ;  /* 0x800000041a1a0c36 */ /* 0x000fca0008000000 */
[----:B------:R-:W-:-:S13]  /*28c0*/  ISETP.GE.U32.AND P0, PT, R26, UR4, PT ;  /* 0x000000041a007c0c */ /* 0x000fda000bf06070 */
[----:B------:R-:W-:Y:S01]  /*28d0*/  @P0 VIADD R26, R26, -UR4 ;  /* 0x800000041a1a0c36 */ /* 0x000fe20008000000 */
[----:B------:R-:W-:Y:S02]  /*28e0*/  @!P1 LOP3.LUT R26, RZ, UR4, RZ, 0x33, !PT ;  /* 0x00000004ff1a9c12 */ /* 0x000fe4000f8e33ff */
[----:B---3--:R-:W-:-:S13]  /*28f0*/  ISETP.NE.AND P2, PT, R10, -0x1, PT ;  /* 0xffffffff0a00780c */ /* 0x008fda0003f45270 */
[----:B------:R-:W-:Y:S05]  /*2900*/  @P2 BRA `(.L_x_50) ;  /* 0x0000000400642947 */ /* 0x000fea0003800000 */
[----:B------:R-:W0:Y:S01]  /*2910*/  LDC R7, c[0x0][0x38c] ;  /* 0x0000e300ff077b82 */ /* 0x000e220000000800 */
[----:B------:R-:W1:Y:S01]  /*2920*/  LDCU.64 UR4, c[0x4][0x48] ;  /* 0x01000900ff0477ac */ /* 0x000e620008000a00 */
[----:B------:R-:W-:-:S06]  /*2930*/  VIADD R26, R26, 0x1 ;  /* 0x000000011a1a7836 */ /* 0x000fcc0000000000 */
[----:B------:R-:W2:Y:S01]  /*2940*/  LDC R24, c[0x0][0x2f8] ;  /* 0x0000be00ff187b82 */ /* 0x000ea20000000800 */
[----:B0-----:R-:W-:-:S04]  /*2950*/  IABS R5, R7 ;  /* 0x0000000700057213 */ /* 0x001fc80000000000 */
[----:B------:R-:W0:Y:S08]  /*2960*/  I2F.RP R0, R5 ;  /* 0x0000000500007306 */ /* 0x000e300000209400 */
[----:B0-----:R-:W0:Y:S02]  /*2970*/  MUFU.RCP R0, R0 ;  /* 0x0000000000007308 */ /* 0x001e240000001000 */
[----:B0-----:R-:W-:-:S06]  /*2980*/  VIADD R2, R0, 0xffffffe ;  /* 0x0ffffffe00027836 */ /* 0x001fcc0000000000 */
[----:B------:R0:W3:Y:S02]  /*2990*/  F2I.FTZ.U32.TRUNC.NTZ R3, R2 ;  /* 0x0000000200037305 */ /* 0x0000e4000021f000 */
[----:B0-----:R-:W-:Y:S02]  /*29a0*/  IMAD.MOV.U32 R2, RZ, RZ, RZ ;  /* 0x000000ffff027224 */ /* 0x001fe400078e00ff */
[----:B---3--:R-:W-:-:S04]  /*29b0*/  IMAD.MOV R4, RZ, RZ, -R3 ;  /* 0x000000ffff047224 */ /* 0x008fc800078e0a03 */
[----:B------:R-:W-:Y:S01]  /*29c0*/  IMAD R9, R4, R5, RZ ;  /* 0x0000000504097224 */ /* 0x000fe200078e02ff */
[----:B------:R-:W-:-:S03]  /*29d0*/  IABS R4, R22 ;  /* 0x0000001600047213 */ /* 0x000fc60000000000 */
[----:B------:R-:W-:Y:S01]  /*29e0*/  IMAD.HI.U32 R3, R3, R9, R2 ;  /* 0x0000000903037227 */ /* 0x000fe200078e0002 */
[----:B------:R-:W-:-:S04]  /*29f0*/  MOV R2, 0x0 ;  /* 0x0000000000027802 */ /* 0x000fc80000000f00 */
[----:B------:R0:W3:Y:S01]  /*2a00*/  LDC.64 R8, c[0x4][R2] ;  /* 0x0100000002087b82 */ /* 0x0000e20000000a00 */
[----:B------:R-:W-:-:S04]  /*2a10*/  IMAD.HI.U32 R23, R3, R4, RZ ;  /* 0x0000000403177227 */ /* 0x000fc800078e00ff */
[----:B------:R-:W-:-:S04]  /*2a20*/  IMAD.MOV R0, RZ, RZ, -R23 ;  /* 0x000000ffff007224 */ /* 0x000fc800078e0a17 */
[----:B------:R-:W-:Y:S02]  /*2a30*/  IMAD R0, R5, R0, R4 ;  /* 0x0000000005007224 */ /* 0x000fe400078e0204 */
[----:B-1----:R-:W-:-:S03]  /*2a40*/  IMAD.U32 R4, RZ, RZ, UR4 ;  /* 0x00000004ff047e24 */ /* 0x002fc6000f8e00ff */
[----:B------:R-:W-:-:S13]  /*2a50*/  ISETP.GT.U32.AND P1, PT, R5, R0, PT ;  /* 0x000000000500720c */ /* 0x000fda0003f24070 */
[----:B------:R-:W-:Y:S02]  /*2a60*/  @!P1 IMAD.IADD R0, R0, 0x1, -R5 ;  /* 0x0000000100009824 */ /* 0x000fe400078e0a05 */
[----:B------:R-:W-:Y:S01]  /*2a70*/  @!P1 VIADD R23, R23, 0x1 ;  /* 0x0000000117179836 */ /* 0x000fe20000000000 */
[----:B------:R-:W-:Y:S02]  /*2a80*/  ISETP.NE.AND P1, PT, R7, RZ, PT ;  /* 0x000000ff0700720c */ /* 0x000fe40003f25270 */
[----:B------:R-:W-:Y:S01]  /*2a90*/  ISETP.GE.U32.AND P0, PT, R0, R5, PT ;  /* 0x000000050000720c */ /* 0x000fe20003f06070 */
[----:B------:R-:W-:Y:S01]  /*2aa0*/  IMAD.U32 R5, RZ, RZ, UR5 ;  /* 0x00000005ff057e24 */ /* 0x000fe2000f8e00ff */
[----:B------:R-:W-:-:S04]  /*2ab0*/  LOP3.LUT R0, R22, R7, RZ, 0x3c, !PT ;  /* 0x0000000716007212 */ /* 0x000fc800078e3cff */
[----:B------:R-:W-:-:S07]  /*2ac0*/  ISETP.GE.AND P2, PT, R0, RZ, PT ;  /* 0x000000ff0000720c */ /* 0x000fce0003f46270 */
[----:B------:R-:W-:-:S06]  /*2ad0*/  @P0 VIADD R23, R23, 0x1 ;  /* 0x0000000117170836 */ /* 0x000fcc0000000000 */
[----:B------:R-:W-:Y:S01]  /*2ae0*/  @!P2 IMAD.MOV R23, RZ, RZ, -R23 ;  /* 0x000000ffff17a224 */ /* 0x000fe200078e0a17 */
[----:B------:R-:W-:Y:S02]  /*2af0*/  @!P1 LOP3.LUT R23, RZ, R7, RZ, 0x33, !PT ;  /* 0x00000007ff179212 */ /* 0x000fe400078e33ff */
[----:B--2---:R-:W-:-:S03]  /*2b00*/  IADD3 R24, P0, P1, R1, 0x30, R24 ;  /* 0x0000003001187810 */ /* 0x004fc6000791e018 */
[----:B------:R-:W-:Y:S01]  /*2b10*/  IMAD.MOV R0, RZ, RZ, -R23 ;  /* 0x000000ffff007224 */ /* 0x000fe200078e0a17 */
[----:B------:R0:W-:Y:S01]  /*2b20*/  STL.64 [R1+0x30], R22 ;  /* 0x0000301601007387 */ /* 0x0001e20000100a00 */
[----:B------:R-:W-:Y:S01]  /*2b30*/  IADD3.X R25, PT, PT, RZ, UR38, RZ, P0, P1 ;  /* 0x00000026ff197c10 */ /* 0x000fe200087e24ff */
[----:B------:R-:W-:Y:S02]  /*2b40*/  IMAD.MOV.U32 R6, RZ, RZ, R24 ;  /* 0x000000ffff067224 */ /* 0x000fe400078e0018 */
[----:B------:R-:W-:Y:S02]  /*2b50*/  IMAD R0, R7, R0, R22 ;  /* 0x0000000007007224 */ /* 0x000fe400078e0216 */
[----:B------:R-:W-:-:S03]  /*2b60*/  IMAD.MOV.U32 R7, RZ, RZ, R25 ;  /* 0x000000ffff077224 */ /* 0x000fc600078e0019 */
[----:B---3--:R0:W-:Y:S04]  /*2b70*/  STL [R1+0x38], R0 ;  /* 0x0000380001007387 */ /* 0x0081e80000100800 */
[----:B------:R-:W-:-:S07]  /*2b80*/  LEPC R20, `(.L_x_51) ;  /* 0x000000001014794e */ /* 0x000fce0000000000 */
[----:B0-----:R-:W-:Y:S05]  /*2b90*/  CALL.ABS.NOINC R8 ;  /* 0x0000000008007343 */ /* 0x001fea0003c00000 */
.L_x_51:
[----:B------:R-:W0:Y:S01]  /*2ba0*/  LDC.64 R16, c[0x0][0x380] ;  /* 0x0000e000ff107b82 */ /* 0x000e220000000a00 */
[----:B------:R-:W1:Y:S02]  /*2bb0*/  LDCU.64 UR4, c[0x0][0x388] ;  /* 0x00007100ff0477ac */ /* 0x000e640008000a00 */
[----:B-1----:R-:W-:-:S04]  /*2bc0*/  VIADD R3, R22, -UR5 ;  /* 0x8000000516037c36 */ /* 0x002fc80008000000 */
[----:B0-----:R-:W-:-:S05]  /*2bd0*/  IMAD.WIDE R16, R3, 0x4, R16 ;  /* 0x0000000403107825 */ /* 0x001fca00078e0210 */
[----:B------:R-:W2:Y:S01]  /*2be0*/  LDG.E R0, desc[UR36][R16.64] ;  /* 0x0000002410007981 */ /* 0x000ea2000c1e1900 */
[----:B------:R-:W-:-:S04]  /*2bf0*/  ISETP.GT.AND P0, PT, R23, UR4, PT ;  /* 0x0000000417007c0c */ /* 0x000fc8000bf04270 */
[----:B------:R-:W-:-:S04]  /*2c00*/  ISETP.LT.OR P0, PT, R23, 0x1, P0 ;  /* 0x000000011700780c */ /* 0x000fc80000701670 */
[C---:B--2---:R-:W-:Y:S02]  /*2c10*/  ISETP.EQ.OR P0, PT, R0.reuse, -0x1, P0 ;  /* 0xffffffff0000780c */ /* 0x044fe40000702670 */
[----:B------:R-:W-:-:S11]  /*2c20*/  ISETP.NE.AND P1, PT, R0, -0x1, PT ;  /* 0xffffffff0000780c */ /* 0x000fd60003f25270 */
[----:B------:R-:W-:Y:S05]  /*2c30*/  @P0 BRA `(.L_x_52) ;  /* 0x0000000000640947 */ /* 0x000fea0003800000 */
[----:B------:R-:W-:Y:S05]  /*2c40*/  WARPSYNC.ALL ;  /* 0x0000000000007948 */ /* 0x000fea0003800000 */
[----:B------:R0:W-:Y:S01]  /*2c50*/  STL [R1+0x30], R22 ;  /* 0x0000301601007387 */ /* 0x0001e20000100800 */
[----:B------:R-:W1:Y:S01]  /*2c60*/  LDC.64 R2, c[0x4][R2] ;  /* 0x0100000002027b82 */ /* 0x000e620000000a00 */
[----:B------:R-:W2:Y:S01]  /*2c70*/  LDCU.64 UR4, c[0x4][0x50] ;  /* 0x01000a00ff0477ac */ /* 0x000ea20008000a00 */
[----:B------:R-:W-:Y:S02]  /*2c80*/  IMAD.MOV.U32 R6, RZ, RZ, R24 ;  /* 0x000000ffff067224 */ /* 0x000fe400078e0018 */
[----:B------:R-:W-:-:S02]  /*2c90*/  IMAD.MOV.U32 R7, RZ, RZ, R25 ;  /* 0x000000ffff077224 */ /* 0x000fc400078e0019 */
[----:B--2---:R-:W-:Y:S02]  /*2ca0*/  IMAD.U32 R4, RZ, RZ, UR4 ;  /* 0x00000004ff047e24 */ /* 0x004fe4000f8e00ff */
[----:B------:R-:W-:Y:S01]  /*2cb0*/  IMAD.U32 R5, RZ, RZ, UR5 ;  /* 0x00000005ff057e24 */ /* 0x000fe2000f8e00ff */
[----:B0-----:R-:W-:Y:S06]  /*2cc0*/  BAR.SYNC.DEFER_BLOCKING 0x0 ;  /* 0x0000000000007b1d */ /* 0x001fec0000010000 */
[----:B------:R-:W-:-:S07]  /*2cd0*/  LEPC R20, `(.L_x_53) ;  /* 0x000000001014794e */ /* 0x000fce0000000000 */
[----:B-1----:R-:W-:Y:S05]  /*2ce0*/  CALL.ABS.NOINC R2 ;  /* 0x0000000002007343 */ /* 0x002fea0003c00000 */
.L_x_53:
[----:B------:R-:W2:Y:S01]  /*2cf0*/  LDG.E R5, desc[UR36][R16.64] ;  /* 0x0000002410057981 */ /* 0x000ea2000c1e1900 */
[----:B------:R-:W0:Y:S01]  /*2d00*/  LDC.64 R2, c[0x0][0x398] ;  /* 0x0000e600ff027b82 */ /* 0x000e220000000a00 */
[----:B------:R-:W-:Y:S01]  /*2d10*/  VOTEU.ANY UR4, UPT, PT ;  /* 0x0000000000047886 */ /* 0x000fe200038e0100 */
[----:B------:R-:W-:Y:S01]  /*2d20*/  IMAD.MOV.U32 R9, RZ, RZ, -0x1 ;  /* 0xffffffffff097424 */ /* 0x000fe200078e00ff */
[----:B------:R-:W1:Y:S01]  /*2d30*/  S2R R0, SR_LANEID ;  /* 0x0000000000007919 */ /* 0x000e620000000000 */
[----:B------:R-:W-:Y:S02]  /*2d40*/  UFLO.U32 UR5, UR4 ;  /* 0x00000004000572bd */ /* 0x000fe400080e0000 */
[----:B------:R-:W0:Y:S04]  /*2d50*/  POPC R7, UR4 ;  /* 0x0000000400077d09 */ /* 0x000e280008000000 */
[----:B-1----:R-:W-:Y:S01]  /*2d60*/  ISETP.EQ.U32.AND P0, PT, R0, UR5, PT ;  /* 0x0000000500007c0c */ /* 0x002fe2000bf02070 */
[----:B--2---:R1:W-:Y:S04]  /*2d70*/  STG.E desc[UR36][R18.64], R5 ;  /* 0x0000000512007986 */ /* 0x0043e8000c101924 */
[----:B------:R1:W-:Y:S08]  /*2d80*/  STG.E desc[UR36][R16.64], R9 ;  /* 0x0000000910007986 */ /* 0x0003f0000c101924 */
[----:B0-----:R1:W-:Y:S01]  /*2d90*/  @P0 REDG.E.ADD.STRONG.GPU desc[UR36][R2.64], R7 ;  /* 0x000000070200098e */ /* 0x0013e2000c12e124 */
[----:B------:R-:W-:Y:S05]  /*2da0*/  WARPSYNC.ALL ;  /* 0x0000000000007948 */ /* 0x000fea0003800000 */
[----:B------:R-:W-:Y:S06]  /*2db0*/  BAR.SYNC.DEFER_BLOCKING 0x0 ;  /* 0x0000000000007b1d */ /* 0x000fec0000010000 */
[----:B------:R-:W-:Y:S05]  /*2dc0*/  BRA `(.L_x_50) ;  /* 0x0000000000347947 */ /* 0x000fea0003800000 */
.L_x_52:
[----:B------:R-:W-:Y:S05]  /*2dd0*/  @!P1 BRA `(.L_x_50) ;  /* 0x0000000000309947 */ /* 0x000fea0003800000 */
[----:B------:R-:W-:Y:S01]  /*2de0*/  MOV R0, 0x0 ;  /* 0x0000000000007802 */ /* 0x000fe20000000f00 */
[----:B------:R0:W-:Y:S01]  /*2df0*/  STL [R1+0x30], R22 ;  /* 0x0000301601007387 */ /* 0x0001e20000100800 */
[----:B------:R-:W1:Y:S01]  /*2e00*/  LDCU.64 UR4, c[0x4][0x58] ;  /* 0x01000b00ff0477ac */ /* 0x000e620008000a00 */
[----:B------:R-:W-:Y:S01]  /*2e10*/  IMAD.MOV.U32 R6, RZ, RZ, R24 ;  /* 0x000000ffff067224 */ /* 0x000fe200078e0018 */
[----:B------:R0:W2:Y:S01]  /*2e20*/  LDC.64 R2, c[0x4][R0] ;  /* 0x0100000000027b82 */ /* 0x0000a20000000a00 */
[----:B------:R-:W-:Y:S02]  /*2e30*/  IMAD.MOV.U32 R7, RZ, RZ, R25 ;  /* 0x000000ffff077224 */ /* 0x000fe400078e0019 */
[----:B-1----:R-:W-:Y:S02]  /*2e40*/  IMAD.U32 R4, RZ, RZ, UR4 ;  /* 0x00000004ff047e24 */ /* 0x002fe4000f8e00ff */
[----:B0-----:R-:W-:-:S07]  /*2e50*/  IMAD.U32 R5, RZ, RZ, UR5 ;  /* 0x00000005ff057e24 */ /* 0x001fce000f8e00ff */
[----:B------:R-:W-:-:S07]  /*2e60*/  LEPC R20, `(.L_x_54) ;  /* 0x000000001014794e */ /* 0x000fce0000000000 */
[----:B--2---:R-:W-:Y:S05]  /*2e70*/  CALL.ABS.NOINC R2 ;  /* 0x0000000002007343 */ /* 0x004fea0003c00000 */
.L_x_54:
[----:B------:R-:W-:-:S05]  /*2e80*/  IABS R3, R26 ;  /* 0x0000001a00037213 */ /* 0x000fca0000000000 */
[----:B------:R0:W-:Y:S02]  /*2e90*/  STG.E desc[UR36][R18.64], R3 ;  /* 0x0000000312007986 */ /* 0x0001e4000c101924 */
.L_x_50:
[----:B------:R-:W-:Y:S05]  /*2ea0*/  WARPSYNC.ALL ;  /* 0x0000000000007948 */ /* 0x000fea0003800000 */
[----:B------:R-:W-:Y:S06]  /*2eb0*/  BAR.SYNC.DEFER_BLOCKING 0x0 ;  /* 0x0000000000007b1d */ /* 0x000fec0000010000 */
[----:B------:R-:W-:Y:S05]  /*2ec0*/  EXIT ;  /* 0x000000000000794d */ /* 0x000fea0003800000 */
.L_x_55:
        /* <DEDUP_REMOVED lines=11> */
.L_x_71:


//--------------------- .text._Z20kernelGenerarTableroPiii --------------------------
	.section	.text._Z20kernelGenerarTableroPiii,"ax",@progbits
	.align	128
        .global         _Z20kernelGenerarTableroPiii
        .type           _Z20kernelGenerarTableroPiii,@function
        .size           _Z20kernelGenerarTableroPiii,(.L_x_72 - _Z20kernelGenerarTableroPiii)
        .other          _Z20kernelGenerarTableroPiii,@"STO_CUDA_ENTRY STV_DEFAULT"
_Z20kernelGenerarTableroPiii:
.text._Z20kernelGenerarTableroPiii:
[----:B------:R-:W0:Y:S08]  /*0000*/  LDC R1, c[0x0][0x37c] ;  /* 0x0000df00ff017b82 */ /* 0x000e300000000800 */
[----:B------:R-:W1:Y:S01]  /*0010*/  LDC R0, c[0x0][0x388] ;  /* 0x0000e200ff007b82 */ /* 0x000e620000000800 */
[----:B------:R-:W2:Y:S01]  /*0020*/  S2R R11, SR_TID.X ;  /* 0x00000000000b7919 */ /* 0x000ea20000002100 */
[----:B------:R-:W-:Y:S01]  /*0030*/  IMAD.MOV.U32 R9, RZ, RZ, -0x266e14b1 ;  /* 0xd991eb4fff097424 */ /* 0x000fe200078e00ff */
[----:B------:R-:W3:Y:S01]  /*0040*/  LDCU.64 UR6, c[0x0][0x358] ;  /* 0x00006b00ff0677ac */ /* 0x000ee20008000a00 */
[----:B0-----:R-:W-:Y:S01]  /*0050*/  VIADD R1, R1, 0xffffffd0 ;  /* 0xffffffd001017836 */ /* 0x001fe20000000000 */
[----:B------:R-:W-:Y:S03]  /*0060*/  BSSY.RECONVERGENT B0, `(.L_x_56) ;  /* 0x000025f000007945 */ /* 0x000fe60003800200 */
[----:B------:R-:W2:Y:S08]  /*0070*/  S2UR UR4, SR_CTAID.X ;  /* 0x00000000000479c3 */ /* 0x000eb00000002500 */
[----:B------:R-:W2:Y:S01]  /*0080*/  LDC R8, c[0x0][0x360] ;  /* 0x0000d800ff087b82 */ /* 0x000ea20000000800 */
[----:B-1----:R-:W-:-:S02]  /*0090*/  ISETP.GT.AND P0, PT, R0, -0x1, PT ;  /* 0xffffffff0000780c */ /* 0x002fc40003f04270 */
[----:B------:R-:W-:Y:S02]  /*00a0*/  LOP3.LUT R0, R0, 0xaad26b49, RZ, 0x3c, !PT ;  /* 0xaad26b4900007812 */ /* 0x000fe400078e3cff */
[----:B------:R-:W-:-:S03]  /*00b0*/  SEL R9, R9, 0x8bf16996, P0 ;  /* 0x8bf1699609097807 */ /* 0x000fc60000000000 */
[----:B------:R-:W-:Y:S01]  /*00c0*/  IMAD R0, R0, 0x4182bed5, RZ ;  /* 0x4182bed500007824 */ /* 0x000fe200078e02ff */
[C---:B------:R-:W-:Y:S01]  /*00d0*/  LOP3.LUT R4, R9.reuse, 0x5491333, RZ, 0x3c, !PT ;  /* 0x0549133309047812 */ /* 0x040fe200078e3cff */
[C---:B------:R-:W-:Y:S02]  /*00e0*/  VIADD R7, R9.reuse, 0x1f123bb5 ;  /* 0x1f123bb509077836 */ /* 0x040fe40000000000 */
[C---:B------:R-:W-:Y:S01]  /*00f0*/  VIADD R5, R0.reuse, 0x583f19 ;  /* 0x00583f1900057836 */ /* 0x040fe20000000000 */
[C---:B------:R-:W-:Y:S01]  /*0100*/  LOP3.LUT R6, R0.reuse, 0x159a55e5, RZ, 0x3c, !PT ;  /* 0x159a55e500067812 */ /* 0x040fe200078e3cff */
[----:B------:R-:W-:Y:S01]  /*0110*/  VIADD R3, R0, 0x75bcd15 ;  /* 0x075bcd1500037836 */ /* 0x000fe20000000000 */
[----:B------:R-:W-:Y:S02]  /*0120*/  IADD3 R2, PT, PT, R9, 0x64f0c9, R0 ;  /* 0x0064f0c909027810 */ /* 0x000fe40007ffe000 */
[----:B------:R0:W-:Y:S01]  /*0130*/  STL.64 [R1+0x10], R4 ;  /* 0x0000100401007387 */ /* 0x0001e20000100a00 */
[----:B--2---:R-:W-:-:S03]  /*0140*/  IMAD R0, R8, UR4, R11 ;  /* 0x0000000408007c24 */ /* 0x004fc6000f8e020b */
[----:B------:R0:W-:Y:S02]  /*0150*/  STL.64 [R1+0x8], R6 ;  /* 0x0000080601007387 */ /* 0x0001e40000100a00 */
[----:B------:R-:W-:Y:S02]  /*0160*/  ISETP.NE.AND P0, PT, R0, RZ, PT ;  /* 0x000000ff0000720c */ /* 0x000fe40003f05270 */
[----:B------:R0:W-:Y:S01]  /*0170*/  STL.64 [R1], R2 ;  /* 0x0000000201007387 */ /* 0x0001e20000100a00 */
[----:B------:R-:W-:-:S10]  /*0180*/  SHF.R.S32.HI R8, RZ, 0x1f, R0 ;  /* 0x0000001fff087819 */ /* 0x000fd40000011400 */
[----:B---3--:R-:W-:Y:S05]  /*0190*/  @!P0 BRA `(.L_x_57) ;  /* 0x00000024002c8947 */ /* 0x008fea0003800000 */
[----:B------:R-:W-:Y:S02]  /*01a0*/  IMAD.MOV.U32 R13, RZ, RZ, R8 ;  /* 0x000000ffff0d7224 */ /* 0x000fe400078e0008 */
[----:B------:R-:W-:Y:S02]  /*01b0*/  IMAD.MOV.U32 R11, RZ, RZ, RZ ;  /* 0x000000ffff0b7224 */ /* 0x000fe400078e00ff */
[----:B------:R-:W-:-:S07]  /*01c0*/  IMAD.MOV.U32 R10, RZ, RZ, R0 ;  /* 0x000000ffff0a7224 */ /* 0x000fce00078e0000 */
.L_x_66:
[----:B0-----:R-:W-:Y:S01]  /*01d0*/  LOP3.LUT R2, R10, 0x3, RZ, 0xc0, !PT ;  /* 0x000000030a027812 */ /* 0x001fe200078ec0ff */
[----:B------:R-:W-:Y:S03]  /*01e0*/  BSSY.RECONVERGENT B1, `(.L_x_58) ;  /* 0x0000240000017945 */ /* 0x000fe60003800200 */
[----:B------:R-:W-:-:S04]  /*01f0*/  ISETP.NE.U32.AND P0, PT, R2, RZ, PT ;  /* 0x000000ff0200720c */ /* 0x000fc80003f05070 */
[----:B------:R-:W-:-:S13]  /*0200*/  ISETP.NE.AND.EX P0, PT, RZ, RZ, PT, P0 ;  /* 0x000000ffff00720c */ /* 0x000fda0003f05300 */
[----:B------:R-:W-:Y:S05]  /*0210*/  @!P0 BRA `(.L_x_59) ;  /* 0x0000002000f08947 */ /* 0x000fea0003800000 */
[----:B------:R-:W0:Y:S01]  /*0220*/  LDC.64 R8, c[0x4][0x8] ;  /* 0x01000200ff087b82 */ /* 0x000e220000000a00 */
[----:B------:R-:W-:Y:S02]  /*0230*/  CS2R R2, SRZ ;  /* 0x0000000000027805 */ /* 0x000fe4000001ff00 */
[----:B------:R-:W-:Y:S02]  /*0240*/  CS2R R4, SRZ ;  /* 0x0000000000047805 */ /* 0x000fe4000001ff00 */
[----:B------:R-:W-:Y:S01]  /*0250*/  CS2R R6, SRZ ;  /* 0x0000000000067805 */ /* 0x000fe2000001ff00 */
[----:B0-----:R-:W-:-:S07]  /*0260*/  IMAD.WIDE.U32 R8, R11, 0xc80, R8 ;  /* 0x00000c800b087825 */ /* 0x001fce00078e0008 */
.L_x_61:
[----:B------:R-:W-:-:S06]  /*0270*/  IMAD R12, R2, 0x4, R1 ;  /* 0x00000004020c7824 */ /* 0x000fcc00078e0201 */
[----:B------:R-:W5:Y:S01]  /*0280*/  LDL R12, [R12+0x4] ;  /* 0x000004000c0c7983 */ /* 0x000f620000100800 */
[----:B------:R-:W-:-:S05]  /*0290*/  UMOV UR4, URZ ;  /* 0x000000ff00047c82 */ /* 0x000fca0008000000 */
.L_x_60:
        /* <DEDUP_REMOVED lines=108> */
[----:B------:R-:W-:Y:S01]  /*0960*/  LOP3.LUT P0, RZ, R22, 0x8000, RZ, 0xc0, !PT ;  /* 0x0000800016ff7812 */ /* 0x000fe2000780c0ff */
        /* <DEDUP_REMOVED lines=76> */
[----:B------:R-:W-:Y:S01]  /*0e30*/  CS2R R2, SRZ ;  /* 0x0000000000027805 */ /* 0x000fe2000001ff00 */
[----:B------:R-:W-:Y:S01]  /*0e40*/  IMAD.MOV.U32 R4, RZ, RZ, RZ ;  /* 0x000000ffff047224 */ /* 0x000fe200078e00ff */
[----:B------:R-:W-:Y:S01]  /*0e50*/  CS2R R6, SRZ ;  /* 0x0000000000067805 */ /* 0x000fe2000001ff00 */
[----:B------:R-:W-:-:S07]  /*0e60*/  IMAD.U32 R5, RZ, RZ, UR4 ;  /* 0x00000004ff057e24 */ /* 0x000fce000f8e00ff */
.L_x_63:
[----:B------:R-:W-:-:S06]  /*0e70*/  IMAD R12, R2, 0x4, R1 ;  /* 0x00000004020c7824 */ /* 0x000fcc00078e0201 */
[----:B------:R-:W5:Y:S01]  /*0e80*/  LDL R12, [R12+0x4] ;  /* 0x000004000c0c7983 */ /* 0x000f620000100800 */
[----:B------:R-:W-:-:S05]  /*0e90*/  UMOV UR4, URZ ;  /* 0x000000ff00047c82 */ /* 0x000fca0008000000 */
.L_x_62:
        /* <DEDUP_REMOVED lines=185> */
[----:B------:R-:W-:Y:S01]  /*1a30*/  CS2R R2, SRZ ;  /* 0x0000000000027805 */ /* 0x000fe2000001ff00 */
[----:B------:R-:W-:Y:S01]  /*1a40*/  IMAD.MOV.U32 R4, RZ, RZ, RZ ;  /* 0x000000ffff047224 */ /* 0x000fe200078e00ff */
[----:B------:R-:W-:Y:S01]  /*1a50*/  CS2R R6, SRZ ;  /* 0x0000000000067805 */ /* 0x000fe2000001ff00 */
[----:B------:R-:W-:-:S07]  /*1a60*/  IMAD.U32 R5, RZ, RZ, UR4 ;  /* 0x00000004ff057e24 */ /* 0x000fce000f8e00ff */
.L_x_65:
[----:B------:R-:W-:-:S06]  /*1a70*/  IMAD R12, R2, 0x4, R1 ;  /* 0x00000004020c7824 */ /* 0x000fcc00078e0201 */
[----:B------:R-:W5:Y:S01]  /*1a80*/  LDL R12, [R12+0x4] ;  /* 0x000004000c0c7983 */ /* 0x000f620000100800 */
[----:B------:R-:W-:-:S05]  /*1a90*/  UMOV UR4, URZ ;  /* 0x000000ff00047c82 */ /* 0x000fca0008000000 */
.L_x_64:
        /* <DEDUP_REMOVED lines=180> */
.L_x_59:
[----:B------:R-:W-:Y:S05]  /*25e0*/  BSYNC.RECONVERGENT B1 ;  /* 0x0000000000017941 */ /* 0x000fea0003800200 */
.L_x_58:
[C---:B------:R-:W-:Y:S01]  /*25f0*/  ISETP.GT.U32.AND P0, PT, R10.reuse, 0x3, PT ;  /* 0x000000030a00780c */ /* 0x040fe20003f04070 */
[----:B------:R-:W-:Y:S01]  /*2600*/  VIADD R11, R11, 0x1 ;  /* 0x000000010b0b7836 */ /* 0x000fe20000000000 */
[--C-:B------:R-:W-:Y:S02]  /*2610*/  SHF.R.U64 R10, R10, 0x2, R13.reuse ;  /* 0x000000020a0a7819 */ /* 0x100fe4000000120d */
[----:B------:R-:W-:Y:S02]  /*2620*/  ISETP.GT.U32.AND.EX P0, PT, R13, RZ, PT, P0 ;  /* 0x000000ff0d00720c */ /* 0x000fe40003f04100 */
[----:B------:R-:W-:-:S11]  /*2630*/  SHF.R.U32.HI R13, RZ, 0x2, R13 ;  /* 0x00000002ff0d7819 */ /* 0x000fd6000001160d */
[----:B------:R-:W-:Y:S05]  /*2640*/  @P0 BRA `(.L_x_66) ;  /* 0xffffffd800e00947 */ /* 0x000fea000383ffff */
.L_x_57:
[----:B------:R-:W-:Y:S05]  /*2650*/  BSYNC.RECONVERGENT B0 ;  /* 0x0000000000007941 */ /* 0x000fea0003800200 */
.L_x_56:
[----:B------:R-:W1:Y:S01]  /*2660*/  LDCU UR4, c[0x0][0x38c] ;  /* 0x00007180ff0477ac */ /* 0x000e620008000800 */
[----:B------:R-:W2:Y:S01]  /*2670*/  LDC R8, c[0x0][0x388] ;  /* 0x0000e200ff087b82 */ /* 0x000ea20000000800 */
[----:B0-----:R-:W-:Y:S01]  /*2680*/  SHF.R.U32.HI R2, RZ, 0x2, R3 ;  /* 0x00000002ff027819 */ /* 0x001fe20000011603 */
[----:B------:R-:W-:Y:S01]  /*2690*/  IMAD.MOV.U32 R9, RZ, RZ, -0x266e14b1 ;  /* 0xd991eb4fff097424 */ /* 0x000fe200078e00ff */
[----:B------:R-:W0:Y:S02]  /*26a0*/  LDCU.64 UR8, c[0x0][0x380] ;  /* 0x00007000ff0877ac */ /* 0x000e240008000a00 */
[----:B------:R-:W-:Y:S01]  /*26b0*/  LOP3.LUT R2, R2, R3, RZ, 0x3c, !PT ;  /* 0x0000000302027212 */ /* 0x000fe200078e3cff */
[----:B------:R-:W-:Y:S01]  /*26c0*/  IMAD.SHL.U32 R3, R5, 0x10, RZ ;  /* 0x0000001005037824 */ /* 0x000fe200078e00ff */
[----:B-1----:R-:W1:Y:S01]  /*26d0*/  I2F.U32.RP R4, UR4 ;  /* 0x0000000400047d06 */ /* 0x002e620008209000 */
[----:B------:R-:W-:Y:S02]  /*26e0*/  ISETP.NE.U32.AND P1, PT, RZ, UR4, PT ;  /* 0x00000004ff007c0c */ /* 0x000fe4000bf25070 */
[----:B--2---:R-:W-:-:S02]  /*26f0*/  ISETP.GT.AND P0, PT, R8, -0x1, PT ;  /* 0xffffffff0800780c */ /* 0x004fc40003f04270 */
[----:B------:R-:W-:Y:S02]  /*2700*/  LOP3.LUT R8, R8, 0xaad26b49, RZ, 0x3c, !PT ;  /* 0xaad26b4908087812 */ /* 0x000fe400078e3cff */
[----:B------:R-:W-:-:S03]  /*2710*/  SEL R9, R9, 0x8bf16996, P0 ;  /* 0x8bf1699609097807 */ /* 0x000fc60000000000 */
[----:B------:R-:W-:Y:S01]  /*2720*/  IMAD R8, R8, 0x4182bed5, RZ ;  /* 0x4182bed508087824 */ /* 0x000fe200078e02ff */
[----:B-1----:R-:W1:Y:S04]  /*2730*/  MUFU.RCP R4, R4 ;  /* 0x0000000400047308 */ /* 0x002e680000001000 */
[----:B------:R-:W-:Y:S01]  /*2740*/  IADD3 R9, PT, PT, R9, 0x64f0c9, R8 ;  /* 0x0064f0c909097810 */ /* 0x000fe20007ffe008 */
[----:B-1----:R-:W-:Y:S02]  /*2750*/  VIADD R6, R4, 0xffffffe ;  /* 0x0ffffffe04067836 */ /* 0x002fe40000000000 */
[C---:B------:R-:W-:Y:S02]  /*2760*/  IMAD.SHL.U32 R4, R2.reuse, 0x2, RZ ;  /* 0x0000000202047824 */ /* 0x040fe400078e00ff */
[----:B------:R-:W1:Y:S03]  /*2770*/  F2I.FTZ.U32.TRUNC.NTZ R7, R6 ;  /* 0x0000000600077305 */ /* 0x000e66000021f000 */
[----:B------:R-:W-:-:S04]  /*2780*/  LOP3.LUT R4, R2, R4, R3, 0x96, !PT ;  /* 0x0000000402047212 */ /* 0x000fc800078e9603 */
[----:B------:R-:W-:-:S04]  /*2790*/  LOP3.LUT R4, R4, R5, RZ, 0x3c, !PT ;  /* 0x0000000504047212 */ /* 0x000fc800078e3cff */
[----:B------:R-:W-:Y:S01]  /*27a0*/  IADD3 R4, PT, PT, R9, 0x587c5, R4 ;  /* 0x000587c509047810 */ /* 0x000fe20007ffe004 */
[----:B-1----:R-:W-:-:S04]  /*27b0*/  IMAD.MOV R6, RZ, RZ, -R7 ;  /* 0x000000ffff067224 */ /* 0x002fc800078e0a07 */
[----:B------:R-:W-:Y:S02]  /*27c0*/  IMAD R3, R6, UR4, RZ ;  /* 0x0000000406037c24 */ /* 0x000fe4000f8e02ff */
[----:B------:R-:W-:-:S04]  /*27d0*/  IMAD.MOV.U32 R6, RZ, RZ, RZ ;  /* 0x000000ffff067224 */ /* 0x000fc800078e00ff */
[----:B------:R-:W-:Y:S01]  /*27e0*/  IMAD.HI.U32 R7, R7, R3, R6 ;  /* 0x0000000307077227 */ /* 0x000fe200078e0006 */
[----:B------:R-:W-:-:S05]  /*27f0*/  SHF.R.S32.HI R3, RZ, 0x1f, R0 ;  /* 0x0000001fff037819 */ /* 0x000fca0000011400 */
        /* <DEDUP_REMOVED lines=8> */
[----:B0-----:R-:W-:-:S03]  /*2880*/  LEA R2, P0, R0, UR8, 0x2 ;  /* 0x0000000800027c11 */ /* 0x001fc6000f8010ff */
[----:B------:R-:W-:Y:S01]  /*2890*/  VIADD R4, R4, 0x1 ;  /* 0x0000000104047836 */ /* 0x000fe20000000000 */
[----:B------:R-:W-:-:S04]  /*28a0*/  LEA.HI.X R3, R0, UR9, R3, 0x2, P0 ;  /* 0x0000000900037c11 */ /* 0x000fc800080f1403 */
[----:B------:R-:W-:-:S05]  /*28b0*/  IABS R5, R4 ;  /* 0x0000000400057213 */ /* 0x000fca0000000000 */
[----:B------:R-:W-:Y:S01]  /*28c0*/  STG.E desc[UR6][R2.64], R5 ;  /* 0x0000000502007986 */ /* 0x000fe2000c101906 */
[----:B------:R-:W-:Y:S05]  /*28d0*/  EXIT ;  /* 0x000000000000794d */ /* 0x000fea0003800000 */
.L_x_67:
        /* <DEDUP_REMOVED lines=10> */
.L_x_72:


//--------------------- .nv.global.init           --------------------------
	.section	.nv.global.init,"aw",@progbits
	.align	4
.nv.global.init:
	.type		mrg32k3aM1SubSeq,@object
	.size		mrg32k3aM1SubSeq,(mrg32k3aM2SubSeq - mrg32k3aM1SubSeq)
mrg32k3aM1SubSeq:
        /*0000*/ 	.byte	0x0b, 0xcc, 0xee, 0x04, 0x73, 0x29, 0x8b, 0x6f, 0xf6, 0x53, 0x03, 0xf6, 0x23, 0xf6, 0xea, 0xda
        /* <DEDUP_REMOVED lines=125> */
	.type		mrg32k3aM2SubSeq,@object
	.size		mrg32k3aM2SubSeq,(mrg32k3aM1 - mrg32k3aM2SubSeq)
mrg32k3aM2SubSeq:
        /* <DEDUP_REMOVED lines=126> */
	.type		mrg32k3aM1,@object
	.size		mrg32k3aM1,(mrg32k3aM1Seq - mrg32k3aM1)
mrg32k3aM1:
        /* <DEDUP_REMOVED lines=144> */
	.type		mrg32k3aM1Seq,@object
	.size		mrg32k3aM1Seq,(mrg32k3aM2 - mrg32k3aM1Seq)
mrg32k3aM1Seq:
        /* <DEDUP_REMOVED lines=144> */
	.type		mrg32k3aM2,@object
	.size		mrg32k3aM2,(mrg32k3aM2Seq - mrg32k3aM2)
mrg32k3aM2:
        /* <DEDUP_REMOVED lines=144> */
	.type		mrg32k3aM2Seq,@object
	.size		mrg32k3aM2Seq,(precalc_xorwow_matrix - mrg32k3aM2Seq)
mrg32k3aM2Seq:
        /* <DEDUP_REMOVED lines=144> */
	.type		precalc_xorwow_matrix,@object
	.size		precalc_xorwow_matrix,(precalc_xorwow_offset_matrix - precalc_xorwow_matrix)
precalc_xorwow_matrix:
        /* <DEDUP_REMOVED lines=6400> */
	.type		precalc_xorwow_offset_matrix,@object
	.size		precalc_xorwow_offset_matrix,($str$14 - precalc_xorwow_offset_matrix)
precalc_xorwow_offset_matrix:
        /* <DEDUP_REMOVED lines=6400> */
	.type		$str$14,@object
	.size		$str$14,($str$10 - $str$14)
$str$14:
        /*353c0*/ 	.byte	0x52, 0x45, 0x4c, 0x4c, 0x4c, 0x4c, 0x45, 0x4e, 0x41, 0x52, 0x00
	.type		$str$10,@object
	.size		$str$10,($str$13 - $str$10)
$str$10:
        /*353cb*/ 	.byte	0x20, 0x43, 0x61, 0x6d, 0x69, 0x6e, 0x6f, 0x20, 0x25, 0x64, 0x20, 0x20, 0x20, 0x00
	.type		$str$13,@object
	.size		$str$13,($str - $str$13)
$str$13:
        /*353d9*/ 	.byte	0x44, 0x45, 0x56, 0x5f, 0x49, 0x4e, 0x44, 0x45, 0x58, 0x20, 0x25, 0x64, 0x20, 0x0a, 0x00
	.type		$str,@object
	.size		$str,($str$12 - $str)
$str:
        /*353e8*/ 	.byte	0x48, 0x69, 0x6c, 0x6f, 0x20, 0x25, 0x64, 0x20, 0x5b, 0x25, 0x64, 0x5d, 0x5b, 0x25, 0x64, 0x5d
        /*353f8*/ 	.byte	0x20, 0x0a, 0x00
	.type		$str$12,@object
	.size		$str$12,($str$1 - $str$12)
$str$12:
        /*353fb*/ 	.byte	0x44, 0x45, 0x56, 0x5f, 0x45, 0x4e, 0x43, 0x4f, 0x4e, 0x54, 0x52, 0x41, 0x44, 0x4f, 0x20, 0x25
        /*3540b*/ 	.byte	0x64, 0x20, 0x0a, 0x00
	.type		$str$1,@object
	.size		$str$1,($str$8 - $str$1)
$str$1:
        /*3540f*/ 	.byte	0x48, 0x69, 0x6c, 0x6f, 0x20, 0x43, 0x4f, 0x47, 0x45, 0x20, 0x43, 0x4f, 0x4c, 0x4f, 0x52, 0x20
        /*3541f*/ 	.byte	0x25, 0x64, 0x20, 0x0a, 0x00
	.type		$str$8,@object
	.size		$str$8,($str$9 - $str$8)
$str$8:
        /*35424*/ 	.byte	0x0a, 0x4e, 0x75, 0x6d, 0x65, 0x72, 0x6f, 0x20, 0x65, 0x6c, 0x65, 0x6d, 0x65, 0x6e, 0x74, 0x6f
        /*35434*/ 	.byte	0x73, 0x20, 0x25, 0x64, 0x0a, 0x00
	.type		$str$9,@object
	.size		$str$9,($str$2 - $str$9)
$str$9:
        /*3543a*/ 	.byte	0x0a, 0x43, 0x61, 0x6d, 0x69, 0x6e, 0x6f, 0x20, 0x45, 0x4e, 0x43, 0x4f, 0x4e, 0x54, 0x52, 0x41
        /*3544a*/ 	.byte	0x44, 0x4f, 0x20, 0x25, 0x64, 0x0a, 0x00
	.type		$str$2,@object
	.size		$str$2,($str$3 - $str$2)
$str$2:
        /*35451*/ 	.byte	0x48, 0x69, 0x6c, 0x6f, 0x20, 0x47, 0x45, 0x4e, 0x45, 0x52, 0x41, 0x20, 0x43, 0x4f, 0x4c, 0x4f
        /*35461*/ 	.byte	0x52, 0x20, 0x4e, 0x55, 0x45, 0x56, 0x4f, 0x20, 0x25, 0x64, 0x20, 0x0a, 0x00
	.type		$str$3,@object
	.size		$str$3,($str$6 - $str$3)
$str$3:
        /*3546e*/ 	.byte	0x0a, 0x41, 0x76, 0x61, 0x6e, 0x7a, 0x61, 0x20, 0x61, 0x20, 0x6c, 0x61, 0x20, 0x70, 0x6f, 0x73
        /*3547e*/ 	.byte	0x20, 0x44, 0x45, 0x52, 0x45, 0x43, 0x48, 0x41, 0x20, 0x5b, 0x25, 0x64, 0x5d, 0x20, 0x68, 0x69
        /*3548e*/ 	.byte	0x6c, 0x6f, 0x20, 0x25, 0x64, 0x00
	.type		$str$6,@object
	.size		$str$6,($str$4 - $str$6)
$str$6:
        /*35494*/ 	.byte	0x0a, 0x41, 0x76, 0x61, 0x6e, 0x7a, 0x61, 0x20, 0x61, 0x20, 0x6c, 0x61, 0x20, 0x70, 0x6f, 0x73
        /*354a4*/ 	.byte	0x20, 0x49, 0x5a, 0x51, 0x55, 0x49, 0x45, 0x52, 0x44, 0x41, 0x20, 0x5b, 0x25, 0x64, 0x5d, 0x20
        /*354b4*/ 	.byte	0x68, 0x69, 0x6c, 0x6f, 0x20, 0x25, 0x64, 0x00
	.type		$str$4,@object
	.size		$str$4,($str$11 - $str$4)
$str$4:
        /*354bc*/ 	.byte	0x0a, 0x43, 0x6f, 0x6e, 0x74, 0x69, 0x6e, 0x75, 0x61, 0x20, 0x70, 0x6f, 0x72, 0x20, 0x70, 0x6f
        /*354cc*/ 	.byte	0x73, 0x69, 0x63, 0x69, 0x6f, 0x6e, 0x20, 0x28, 0x66, 0x69, 0x6c, 0x61, 0x29, 0x20, 0x25, 0x64
        /*354dc*/ 	.byte	0x20, 0x68, 0x69, 0x6c, 0x6f, 0x20, 0x25, 0x64, 0x0a, 0x00
	.type		$str$11,@object
	.size		$str$11,($str$7 - $str$11)
$str$11:
        /*354e6*/ 	.byte	0x0a, 0x43, 0x61, 0x6d, 0x69, 0x6e, 0x6f, 0x20, 0x6e, 0x6f, 0x20, 0x65, 0x6e, 0x63, 0x6f, 0x6e
        /*354f6*/ 	.byte	0x74, 0x72, 0x61, 0x64, 0x6f, 0x20, 0x64, 0x65, 0x73, 0x64, 0x65, 0x20, 0x6c, 0x61, 0x20, 0x70
        /*35506*/ 	.byte	0x6f, 0x73, 0x69, 0x63, 0x69, 0x6f, 0x6e, 0x20, 0x25, 0x64, 0x0a, 0x00
	.type		$str$7,@object
	.size		$str$7,($str$5 - $str$7)
$str$7:
        /*35512*/ 	.byte	0x0a, 0x41, 0x76, 0x61, 0x6e, 0x7a, 0x61, 0x20, 0x61, 0x20, 0x6c, 0x61, 0x20, 0x70, 0x6f, 0x73
        /*35522*/ 	.byte	0x20, 0x41, 0x52, 0x52, 0x49, 0x42, 0x41, 0x20, 0x5b, 0x25, 0x64, 0x5d, 0x20, 0x75, 0x6c, 0x74
        /*35532*/ 	.byte	0x69, 0x6d, 0x61, 0x20, 0x70, 0x6f, 0x73, 0x69, 0x63, 0x69, 0x6f, 0x6e, 0x20, 0x25, 0x64, 0x20
        /*35542*/ 	.byte	0x68, 0x69, 0x6c, 0x6f, 0x20, 0x25, 0x64, 0x00
	.type		$str$5,@object
	.size		$str$5,(.L_16 - $str$5)
$str$5:
        /*3554a*/ 	.byte	0x0a, 0x41, 0x76, 0x61, 0x6e, 0x7a, 0x61, 0x20, 0x61, 0x20, 0x6c, 0x61, 0x20, 0x70, 0x6f, 0x73
        /*3555a*/ 	.byte	0x20, 0x64, 0x65, 0x20, 0x41, 0x42, 0x41, 0x4a, 0x4f, 0x20, 0x5b, 0x25, 0x64, 0x5d, 0x20, 0x75
        /*3556a*/ 	.byte	0x6c, 0x74, 0x69, 0x6d, 0x61, 0x20, 0x70, 0x6f, 0x73, 0x69, 0x63, 0x69, 0x6f, 0x6e, 0x20, 0x25
        /*3557a*/ 	.byte	0x64, 0x20, 0x68, 0x69, 0x6c, 0x6f, 0x20, 0x25, 0x64, 0x00
.L_16:


//--------------------- .nv.shared.reserved.0     --------------------------
	.section	.nv.shared.reserved.0,"aw",@nobits
	.weak		__nv_reservedSMEM_offset_0_alias
	.size		__nv_reservedSMEM_offset_0_alias, 0, 64
	.other		__nv_reservedSMEM_offset_0_alias,@"STO_CUDA_RESERVED_SHARED STV_DEFAULT"
__nv_reservedSMEM_offset_0_alias:
	.zero		0
	.zero		64


//--------------------- .nv.constant0._Z14kernelRellenarPiii --------------------------
	.section	.nv.constant0._Z14kernelRellenarPiii,"a",@progbits
	.sectionflags	@""
	.align	4
.nv.constant0._Z14kernelRellenarPiii:
	.zero		912


//--------------------- .nv.constant0._Z14kernelEliminarPiS_iii --------------------------
	.section	.nv.constant0._Z14kernelEliminarPiS_iii,"a",@progbits
	.sectionflags	@""
	.align	4
.nv.constant0._Z14kernelEliminarPiS_iii:
	.zero		924


//--------------------- .nv.constant0._Z22kernelEncontrarCaminosPiS_iiS_iPbi --------------------------
	.section	.nv.constant0._Z22kernelEncontrarCaminosPiS_iiS_iPbi,"a",@progbits
	.sectionflags	@""
	.align	4
.nv.constant0._Z22kernelEncontrarCaminosPiS_iiS_iPbi:
	.zero		948


//--------------------- .nv.constant0._Z26kernelReemplazarPosicionesPiiiiiS_ --------------------------
	.section	.nv.constant0._Z26kernelReemplazarPosicionesPiiiiiS_,"a",@progbits
	.sectionflags	@""
	.align	4
.nv.constant0._Z26kernelReemplazarPosicionesPiiiiiS_:
	.zero		928


//--------------------- .nv.constant0._Z20kernelGenerarTableroPiii --------------------------
	.section	.nv.constant0._Z20kernelGenerarTableroPiii,"a",@progbits
	.sectionflags	@""
	.align	4
.nv.constant0._Z20kernelGenerarTableroPiii:
	.zero		912


//--------------------- SYMBOLS --------------------------

	.type		.nv.reservedSmem.offset0,@object
	.size		.nv.reservedSmem.offset0,0x4
	.type		vprintf,@function
